//
// Generated by NVIDIA NVVM Compiler
//
// Compiler Build ID: CL-36424714
// Cuda compilation tools, release 13.0, V13.0.88
// Based on NVVM 20.0.0
//

.version 9.0
.target sm_100
.address_size 64

	// .globl	main_kernel0
// _ZZ12main_kernel0E9p0_shared has been demoted
// _ZZ12main_kernel0E9p1_shared has been demoted

.visible .entry main_kernel0(
	.param .u64 .ptr .align 1 main_kernel0_param_0,
	.param .u64 .ptr .align 1 main_kernel0_param_1,
	.param .u64 .ptr .align 1 main_kernel0_param_2
)
{
	.local .align 16 .b8 	__local_depot0[8192];
	.reg .b64 	%SP;
	.reg .b64 	%SPL;
	.reg .pred 	%p<30>;
	.reg .b32 	%r<108>;
	.reg .b32 	%f<795>;
	.reg .b64 	%rd<97>;
	// demoted variable
	.shared .align 4 .b8 _ZZ12main_kernel0E9p0_shared[32];
	// demoted variable
	.shared .align 4 .b8 _ZZ12main_kernel0E9p1_shared[1024];
	mov.u64 	%SPL, __local_depot0;
	add.u64 	%rd1, %SPL, 0;
	mov.b32 	%r92, 0;
	mov.u32 	%r37, %ctaid.x;
	shl.b32 	%r38, %r37, 11;
	and.b32  	%r39, %r38, 2147479552;
	shl.b32 	%r42, %r37, 14;
	and.b32  	%r43, %r42, 2147221504;
	shl.b32 	%r44, %r37, 8;
	and.b32  	%r45, %r44, 256;
	or.b32  	%r46, %r45, %r43;
	mov.u32 	%r48, _ZZ12main_kernel0E9p1_shared;
$L__BB0_1:
	ld.param.u64 	%rd78, [main_kernel0_param_1];
	ld.param.u64 	%rd77, [main_kernel0_param_0];
	bar.sync 	0;
	add.s32 	%r40, %r92, %r39;
	cvta.to.global.u64 	%rd59, %rd77;
	mul.wide.u32 	%rd60, %r40, 4;
	add.s64 	%rd61, %rd59, %rd60;
	ld.global.nc.f32 	%f257, [%rd61];
	st.shared.f32 	[_ZZ12main_kernel0E9p0_shared], %f257;
	ld.global.nc.f32 	%f258, [%rd61+2048];
	st.shared.f32 	[_ZZ12main_kernel0E9p0_shared+4], %f258;
	ld.global.nc.f32 	%f259, [%rd61+4096];
	st.shared.f32 	[_ZZ12main_kernel0E9p0_shared+8], %f259;
	ld.global.nc.f32 	%f260, [%rd61+6144];
	st.shared.f32 	[_ZZ12main_kernel0E9p0_shared+12], %f260;
	ld.global.nc.f32 	%f261, [%rd61+8192];
	st.shared.f32 	[_ZZ12main_kernel0E9p0_shared+16], %f261;
	ld.global.nc.f32 	%f262, [%rd61+10240];
	st.shared.f32 	[_ZZ12main_kernel0E9p0_shared+20], %f262;
	ld.global.nc.f32 	%f263, [%rd61+12288];
	st.shared.f32 	[_ZZ12main_kernel0E9p0_shared+24], %f263;
	ld.global.nc.f32 	%f264, [%rd61+14336];
	st.shared.f32 	[_ZZ12main_kernel0E9p0_shared+28], %f264;
	shl.b32 	%r41, %r92, 9;
	add.s32 	%r47, %r46, %r41;
	mul.wide.u32 	%rd62, %r47, 4;
	cvta.to.global.u64 	%rd63, %rd78;
	add.s64 	%rd64, %rd63, %rd62;
	add.s64 	%rd80, %rd64, 32;
	mov.b32 	%r93, 32;
$L__BB0_2:
	ld.global.nc.f32 	%f265, [%rd80+-32];
	add.s32 	%r49, %r48, %r93;
	st.shared.f32 	[%r49+-32], %f265;
	ld.global.nc.f32 	%f266, [%rd80+-28];
	st.shared.f32 	[%r49+-28], %f266;
	ld.global.nc.f32 	%f267, [%rd80+-24];
	st.shared.f32 	[%r49+-24], %f267;
	ld.global.nc.f32 	%f268, [%rd80+-20];
	st.shared.f32 	[%r49+-20], %f268;
	ld.global.nc.f32 	%f269, [%rd80+-16];
	st.shared.f32 	[%r49+-16], %f269;
	ld.global.nc.f32 	%f270, [%rd80+-12];
	st.shared.f32 	[%r49+-12], %f270;
	ld.global.nc.f32 	%f271, [%rd80+-8];
	st.shared.f32 	[%r49+-8], %f271;
	ld.global.nc.f32 	%f272, [%rd80+-4];
	st.shared.f32 	[%r49+-4], %f272;
	ld.global.nc.f32 	%f273, [%rd80];
	st.shared.f32 	[%r49], %f273;
	ld.global.nc.f32 	%f274, [%rd80+4];
	st.shared.f32 	[%r49+4], %f274;
	ld.global.nc.f32 	%f275, [%rd80+8];
	st.shared.f32 	[%r49+8], %f275;
	ld.global.nc.f32 	%f276, [%rd80+12];
	st.shared.f32 	[%r49+12], %f276;
	ld.global.nc.f32 	%f277, [%rd80+16];
	st.shared.f32 	[%r49+16], %f277;
	ld.global.nc.f32 	%f278, [%rd80+20];
	st.shared.f32 	[%r49+20], %f278;
	ld.global.nc.f32 	%f279, [%rd80+24];
	st.shared.f32 	[%r49+24], %f279;
	ld.global.nc.f32 	%f280, [%rd80+28];
	st.shared.f32 	[%r49+28], %f280;
	add.s32 	%r93, %r93, 64;
	add.s64 	%rd80, %rd80, 64;
	setp.ne.s32 	%p5, %r93, 1056;
	@%p5 bra 	$L__BB0_2;
	bar.sync 	0;
	setp.eq.s32 	%p6, %r92, 0;
	@%p6 bra 	$L__BB0_10;
	mov.b32 	%r97, 0;
	mov.pred 	%p28, -1;
$L__BB0_5:
	mov.pred 	%p3, %p28;
	shl.b32 	%r12, %r97, 8;
	shl.b32 	%r13, %r97, 2;
	mov.b32 	%r98, 0;
	mov.pred 	%p29, -1;
$L__BB0_6:
	mov.pred 	%p4, %p29;
	add.s32 	%r15, %r98, %r12;
	shl.b32 	%r53, %r98, 2;
	mov.u32 	%r54, _ZZ12main_kernel0E9p1_shared;
	add.s32 	%r55, %r54, %r53;
	ld.shared.f32 	%f129, [%r55];
	ld.shared.f32 	%f130, [%r55+256];
	ld.shared.f32 	%f131, [%r55+512];
	ld.shared.f32 	%f132, [%r55+768];
	ld.shared.f32 	%f133, [%r55+4];
	ld.shared.f32 	%f134, [%r55+260];
	ld.shared.f32 	%f135, [%r55+516];
	ld.shared.f32 	%f136, [%r55+772];
	ld.shared.f32 	%f137, [%r55+8];
	ld.shared.f32 	%f138, [%r55+264];
	ld.shared.f32 	%f139, [%r55+520];
	ld.shared.f32 	%f140, [%r55+776];
	ld.shared.f32 	%f141, [%r55+12];
	ld.shared.f32 	%f142, [%r55+268];
	ld.shared.f32 	%f143, [%r55+524];
	ld.shared.f32 	%f144, [%r55+780];
	ld.shared.f32 	%f145, [%r55+16];
	ld.shared.f32 	%f146, [%r55+272];
	ld.shared.f32 	%f147, [%r55+528];
	ld.shared.f32 	%f148, [%r55+784];
	ld.shared.f32 	%f149, [%r55+20];
	ld.shared.f32 	%f150, [%r55+276];
	ld.shared.f32 	%f151, [%r55+532];
	ld.shared.f32 	%f152, [%r55+788];
	ld.shared.f32 	%f153, [%r55+24];
	ld.shared.f32 	%f154, [%r55+280];
	ld.shared.f32 	%f155, [%r55+536];
	ld.shared.f32 	%f156, [%r55+792];
	ld.shared.f32 	%f157, [%r55+28];
	ld.shared.f32 	%f158, [%r55+284];
	ld.shared.f32 	%f159, [%r55+540];
	ld.shared.f32 	%f160, [%r55+796];
	ld.shared.f32 	%f161, [%r55+32];
	ld.shared.f32 	%f162, [%r55+288];
	ld.shared.f32 	%f163, [%r55+544];
	ld.shared.f32 	%f164, [%r55+800];
	ld.shared.f32 	%f165, [%r55+36];
	ld.shared.f32 	%f166, [%r55+292];
	ld.shared.f32 	%f167, [%r55+548];
	ld.shared.f32 	%f168, [%r55+804];
	ld.shared.f32 	%f169, [%r55+40];
	ld.shared.f32 	%f170, [%r55+296];
	ld.shared.f32 	%f171, [%r55+552];
	ld.shared.f32 	%f172, [%r55+808];
	ld.shared.f32 	%f173, [%r55+44];
	ld.shared.f32 	%f174, [%r55+300];
	ld.shared.f32 	%f175, [%r55+556];
	ld.shared.f32 	%f176, [%r55+812];
	ld.shared.f32 	%f177, [%r55+48];
	ld.shared.f32 	%f178, [%r55+304];
	ld.shared.f32 	%f179, [%r55+560];
	ld.shared.f32 	%f180, [%r55+816];
	ld.shared.f32 	%f181, [%r55+52];
	ld.shared.f32 	%f182, [%r55+308];
	ld.shared.f32 	%f183, [%r55+564];
	ld.shared.f32 	%f184, [%r55+820];
	ld.shared.f32 	%f185, [%r55+56];
	ld.shared.f32 	%f186, [%r55+312];
	ld.shared.f32 	%f187, [%r55+568];
	ld.shared.f32 	%f188, [%r55+824];
	ld.shared.f32 	%f189, [%r55+60];
	ld.shared.f32 	%f190, [%r55+316];
	ld.shared.f32 	%f191, [%r55+572];
	ld.shared.f32 	%f192, [%r55+828];
	ld.shared.f32 	%f193, [%r55+64];
	ld.shared.f32 	%f194, [%r55+320];
	ld.shared.f32 	%f195, [%r55+576];
	ld.shared.f32 	%f196, [%r55+832];
	ld.shared.f32 	%f197, [%r55+68];
	ld.shared.f32 	%f198, [%r55+324];
	ld.shared.f32 	%f199, [%r55+580];
	ld.shared.f32 	%f200, [%r55+836];
	ld.shared.f32 	%f201, [%r55+72];
	ld.shared.f32 	%f202, [%r55+328];
	ld.shared.f32 	%f203, [%r55+584];
	ld.shared.f32 	%f204, [%r55+840];
	ld.shared.f32 	%f205, [%r55+76];
	ld.shared.f32 	%f206, [%r55+332];
	ld.shared.f32 	%f207, [%r55+588];
	ld.shared.f32 	%f208, [%r55+844];
	ld.shared.f32 	%f209, [%r55+80];
	ld.shared.f32 	%f210, [%r55+336];
	ld.shared.f32 	%f211, [%r55+592];
	ld.shared.f32 	%f212, [%r55+848];
	ld.shared.f32 	%f213, [%r55+84];
	ld.shared.f32 	%f214, [%r55+340];
	ld.shared.f32 	%f215, [%r55+596];
	ld.shared.f32 	%f216, [%r55+852];
	ld.shared.f32 	%f217, [%r55+88];
	ld.shared.f32 	%f218, [%r55+344];
	ld.shared.f32 	%f219, [%r55+600];
	ld.shared.f32 	%f220, [%r55+856];
	ld.shared.f32 	%f221, [%r55+92];
	ld.shared.f32 	%f222, [%r55+348];
	ld.shared.f32 	%f223, [%r55+604];
	ld.shared.f32 	%f224, [%r55+860];
	ld.shared.f32 	%f225, [%r55+96];
	ld.shared.f32 	%f226, [%r55+352];
	ld.shared.f32 	%f227, [%r55+608];
	ld.shared.f32 	%f228, [%r55+864];
	ld.shared.f32 	%f229, [%r55+100];
	ld.shared.f32 	%f230, [%r55+356];
	ld.shared.f32 	%f231, [%r55+612];
	ld.shared.f32 	%f232, [%r55+868];
	ld.shared.f32 	%f233, [%r55+104];
	ld.shared.f32 	%f234, [%r55+360];
	ld.shared.f32 	%f235, [%r55+616];
	ld.shared.f32 	%f236, [%r55+872];
	ld.shared.f32 	%f237, [%r55+108];
	ld.shared.f32 	%f238, [%r55+364];
	ld.shared.f32 	%f239, [%r55+620];
	ld.shared.f32 	%f240, [%r55+876];
	ld.shared.f32 	%f241, [%r55+112];
	ld.shared.f32 	%f242, [%r55+368];
	ld.shared.f32 	%f243, [%r55+624];
	ld.shared.f32 	%f244, [%r55+880];
	ld.shared.f32 	%f245, [%r55+116];
	ld.shared.f32 	%f246, [%r55+372];
	ld.shared.f32 	%f247, [%r55+628];
	ld.shared.f32 	%f248, [%r55+884];
	ld.shared.f32 	%f249, [%r55+120];
	ld.shared.f32 	%f250, [%r55+376];
	ld.shared.f32 	%f251, [%r55+632];
	ld.shared.f32 	%f252, [%r55+888];
	ld.shared.f32 	%f253, [%r55+124];
	ld.shared.f32 	%f254, [%r55+380];
	ld.shared.f32 	%f255, [%r55+636];
	ld.shared.f32 	%f256, [%r55+892];
	mov.b32 	%r99, 0;
$L__BB0_7:
	shl.b32 	%r56, %r99, 6;
	add.s32 	%r57, %r15, %r56;
	add.s32 	%r58, %r13, %r99;
	shl.b32 	%r59, %r58, 2;
	mov.u32 	%r60, _ZZ12main_kernel0E9p0_shared;
	add.s32 	%r61, %r60, %r59;
	ld.shared.f32 	%f281, [%r61];
	mul.wide.u32 	%rd65, %r57, 4;
	add.s64 	%rd66, %rd1, %rd65;
	ld.local.f32 	%f282, [%rd66];
	fma.rn.f32 	%f283, %f281, %f129, %f282;
	st.local.f32 	[%rd66], %f283;
	ld.local.f32 	%f284, [%rd66+2048];
	fma.rn.f32 	%f285, %f281, %f130, %f284;
	st.local.f32 	[%rd66+2048], %f285;
	ld.local.f32 	%f286, [%rd66+4096];
	fma.rn.f32 	%f287, %f281, %f131, %f286;
	st.local.f32 	[%rd66+4096], %f287;
	ld.local.f32 	%f288, [%rd66+6144];
	fma.rn.f32 	%f289, %f281, %f132, %f288;
	st.local.f32 	[%rd66+6144], %f289;
	ld.local.f32 	%f290, [%rd66+4];
	fma.rn.f32 	%f291, %f281, %f133, %f290;
	st.local.f32 	[%rd66+4], %f291;
	ld.local.f32 	%f292, [%rd66+2052];
	fma.rn.f32 	%f293, %f281, %f134, %f292;
	st.local.f32 	[%rd66+2052], %f293;
	ld.local.f32 	%f294, [%rd66+4100];
	fma.rn.f32 	%f295, %f281, %f135, %f294;
	st.local.f32 	[%rd66+4100], %f295;
	ld.local.f32 	%f296, [%rd66+6148];
	fma.rn.f32 	%f297, %f281, %f136, %f296;
	st.local.f32 	[%rd66+6148], %f297;
	ld.local.f32 	%f298, [%rd66+8];
	fma.rn.f32 	%f299, %f281, %f137, %f298;
	st.local.f32 	[%rd66+8], %f299;
	ld.local.f32 	%f300, [%rd66+2056];
	fma.rn.f32 	%f301, %f281, %f138, %f300;
	st.local.f32 	[%rd66+2056], %f301;
	ld.local.f32 	%f302, [%rd66+4104];
	fma.rn.f32 	%f303, %f281, %f139, %f302;
	st.local.f32 	[%rd66+4104], %f303;
	ld.local.f32 	%f304, [%rd66+6152];
	fma.rn.f32 	%f305, %f281, %f140, %f304;
	st.local.f32 	[%rd66+6152], %f305;
	ld.local.f32 	%f306, [%rd66+12];
	fma.rn.f32 	%f307, %f281, %f141, %f306;
	st.local.f32 	[%rd66+12], %f307;
	ld.local.f32 	%f308, [%rd66+2060];
	fma.rn.f32 	%f309, %f281, %f142, %f308;
	st.local.f32 	[%rd66+2060], %f309;
	ld.local.f32 	%f310, [%rd66+4108];
	fma.rn.f32 	%f311, %f281, %f143, %f310;
	st.local.f32 	[%rd66+4108], %f311;
	ld.local.f32 	%f312, [%rd66+6156];
	fma.rn.f32 	%f313, %f281, %f144, %f312;
	st.local.f32 	[%rd66+6156], %f313;
	ld.local.f32 	%f314, [%rd66+16];
	fma.rn.f32 	%f315, %f281, %f145, %f314;
	st.local.f32 	[%rd66+16], %f315;
	ld.local.f32 	%f316, [%rd66+2064];
	fma.rn.f32 	%f317, %f281, %f146, %f316;
	st.local.f32 	[%rd66+2064], %f317;
	ld.local.f32 	%f318, [%rd66+4112];
	fma.rn.f32 	%f319, %f281, %f147, %f318;
	st.local.f32 	[%rd66+4112], %f319;
	ld.local.f32 	%f320, [%rd66+6160];
	fma.rn.f32 	%f321, %f281, %f148, %f320;
	st.local.f32 	[%rd66+6160], %f321;
	ld.local.f32 	%f322, [%rd66+20];
	fma.rn.f32 	%f323, %f281, %f149, %f322;
	st.local.f32 	[%rd66+20], %f323;
	ld.local.f32 	%f324, [%rd66+2068];
	fma.rn.f32 	%f325, %f281, %f150, %f324;
	st.local.f32 	[%rd66+2068], %f325;
	ld.local.f32 	%f326, [%rd66+4116];
	fma.rn.f32 	%f327, %f281, %f151, %f326;
	st.local.f32 	[%rd66+4116], %f327;
	ld.local.f32 	%f328, [%rd66+6164];
	fma.rn.f32 	%f329, %f281, %f152, %f328;
	st.local.f32 	[%rd66+6164], %f329;
	ld.local.f32 	%f330, [%rd66+24];
	fma.rn.f32 	%f331, %f281, %f153, %f330;
	st.local.f32 	[%rd66+24], %f331;
	ld.local.f32 	%f332, [%rd66+2072];
	fma.rn.f32 	%f333, %f281, %f154, %f332;
	st.local.f32 	[%rd66+2072], %f333;
	ld.local.f32 	%f334, [%rd66+4120];
	fma.rn.f32 	%f335, %f281, %f155, %f334;
	st.local.f32 	[%rd66+4120], %f335;
	ld.local.f32 	%f336, [%rd66+6168];
	fma.rn.f32 	%f337, %f281, %f156, %f336;
	st.local.f32 	[%rd66+6168], %f337;
	ld.local.f32 	%f338, [%rd66+28];
	fma.rn.f32 	%f339, %f281, %f157, %f338;
	st.local.f32 	[%rd66+28], %f339;
	ld.local.f32 	%f340, [%rd66+2076];
	fma.rn.f32 	%f341, %f281, %f158, %f340;
	st.local.f32 	[%rd66+2076], %f341;
	ld.local.f32 	%f342, [%rd66+4124];
	fma.rn.f32 	%f343, %f281, %f159, %f342;
	st.local.f32 	[%rd66+4124], %f343;
	ld.local.f32 	%f344, [%rd66+6172];
	fma.rn.f32 	%f345, %f281, %f160, %f344;
	st.local.f32 	[%rd66+6172], %f345;
	ld.local.f32 	%f346, [%rd66+32];
	fma.rn.f32 	%f347, %f281, %f161, %f346;
	st.local.f32 	[%rd66+32], %f347;
	ld.local.f32 	%f348, [%rd66+2080];
	fma.rn.f32 	%f349, %f281, %f162, %f348;
	st.local.f32 	[%rd66+2080], %f349;
	ld.local.f32 	%f350, [%rd66+4128];
	fma.rn.f32 	%f351, %f281, %f163, %f350;
	st.local.f32 	[%rd66+4128], %f351;
	ld.local.f32 	%f352, [%rd66+6176];
	fma.rn.f32 	%f353, %f281, %f164, %f352;
	st.local.f32 	[%rd66+6176], %f353;
	ld.local.f32 	%f354, [%rd66+36];
	fma.rn.f32 	%f355, %f281, %f165, %f354;
	st.local.f32 	[%rd66+36], %f355;
	ld.local.f32 	%f356, [%rd66+2084];
	fma.rn.f32 	%f357, %f281, %f166, %f356;
	st.local.f32 	[%rd66+2084], %f357;
	ld.local.f32 	%f358, [%rd66+4132];
	fma.rn.f32 	%f359, %f281, %f167, %f358;
	st.local.f32 	[%rd66+4132], %f359;
	ld.local.f32 	%f360, [%rd66+6180];
	fma.rn.f32 	%f361, %f281, %f168, %f360;
	st.local.f32 	[%rd66+6180], %f361;
	ld.local.f32 	%f362, [%rd66+40];
	fma.rn.f32 	%f363, %f281, %f169, %f362;
	st.local.f32 	[%rd66+40], %f363;
	ld.local.f32 	%f364, [%rd66+2088];
	fma.rn.f32 	%f365, %f281, %f170, %f364;
	st.local.f32 	[%rd66+2088], %f365;
	ld.local.f32 	%f366, [%rd66+4136];
	fma.rn.f32 	%f367, %f281, %f171, %f366;
	st.local.f32 	[%rd66+4136], %f367;
	ld.local.f32 	%f368, [%rd66+6184];
	fma.rn.f32 	%f369, %f281, %f172, %f368;
	st.local.f32 	[%rd66+6184], %f369;
	ld.local.f32 	%f370, [%rd66+44];
	fma.rn.f32 	%f371, %f281, %f173, %f370;
	st.local.f32 	[%rd66+44], %f371;
	ld.local.f32 	%f372, [%rd66+2092];
	fma.rn.f32 	%f373, %f281, %f174, %f372;
	st.local.f32 	[%rd66+2092], %f373;
	ld.local.f32 	%f374, [%rd66+4140];
	fma.rn.f32 	%f375, %f281, %f175, %f374;
	st.local.f32 	[%rd66+4140], %f375;
	ld.local.f32 	%f376, [%rd66+6188];
	fma.rn.f32 	%f377, %f281, %f176, %f376;
	st.local.f32 	[%rd66+6188], %f377;
	ld.local.f32 	%f378, [%rd66+48];
	fma.rn.f32 	%f379, %f281, %f177, %f378;
	st.local.f32 	[%rd66+48], %f379;
	ld.local.f32 	%f380, [%rd66+2096];
	fma.rn.f32 	%f381, %f281, %f178, %f380;
	st.local.f32 	[%rd66+2096], %f381;
	ld.local.f32 	%f382, [%rd66+4144];
	fma.rn.f32 	%f383, %f281, %f179, %f382;
	st.local.f32 	[%rd66+4144], %f383;
	ld.local.f32 	%f384, [%rd66+6192];
	fma.rn.f32 	%f385, %f281, %f180, %f384;
	st.local.f32 	[%rd66+6192], %f385;
	ld.local.f32 	%f386, [%rd66+52];
	fma.rn.f32 	%f387, %f281, %f181, %f386;
	st.local.f32 	[%rd66+52], %f387;
	ld.local.f32 	%f388, [%rd66+2100];
	fma.rn.f32 	%f389, %f281, %f182, %f388;
	st.local.f32 	[%rd66+2100], %f389;
	ld.local.f32 	%f390, [%rd66+4148];
	fma.rn.f32 	%f391, %f281, %f183, %f390;
	st.local.f32 	[%rd66+4148], %f391;
	ld.local.f32 	%f392, [%rd66+6196];
	fma.rn.f32 	%f393, %f281, %f184, %f392;
	st.local.f32 	[%rd66+6196], %f393;
	ld.local.f32 	%f394, [%rd66+56];
	fma.rn.f32 	%f395, %f281, %f185, %f394;
	st.local.f32 	[%rd66+56], %f395;
	ld.local.f32 	%f396, [%rd66+2104];
	fma.rn.f32 	%f397, %f281, %f186, %f396;
	st.local.f32 	[%rd66+2104], %f397;
	ld.local.f32 	%f398, [%rd66+4152];
	fma.rn.f32 	%f399, %f281, %f187, %f398;
	st.local.f32 	[%rd66+4152], %f399;
	ld.local.f32 	%f400, [%rd66+6200];
	fma.rn.f32 	%f401, %f281, %f188, %f400;
	st.local.f32 	[%rd66+6200], %f401;
	ld.local.f32 	%f402, [%rd66+60];
	fma.rn.f32 	%f403, %f281, %f189, %f402;
	st.local.f32 	[%rd66+60], %f403;
	ld.local.f32 	%f404, [%rd66+2108];
	fma.rn.f32 	%f405, %f281, %f190, %f404;
	st.local.f32 	[%rd66+2108], %f405;
	ld.local.f32 	%f406, [%rd66+4156];
	fma.rn.f32 	%f407, %f281, %f191, %f406;
	st.local.f32 	[%rd66+4156], %f407;
	ld.local.f32 	%f408, [%rd66+6204];
	fma.rn.f32 	%f409, %f281, %f192, %f408;
	st.local.f32 	[%rd66+6204], %f409;
	ld.local.f32 	%f410, [%rd66+64];
	fma.rn.f32 	%f411, %f281, %f193, %f410;
	st.local.f32 	[%rd66+64], %f411;
	ld.local.f32 	%f412, [%rd66+2112];
	fma.rn.f32 	%f413, %f281, %f194, %f412;
	st.local.f32 	[%rd66+2112], %f413;
	ld.local.f32 	%f414, [%rd66+4160];
	fma.rn.f32 	%f415, %f281, %f195, %f414;
	st.local.f32 	[%rd66+4160], %f415;
	ld.local.f32 	%f416, [%rd66+6208];
	fma.rn.f32 	%f417, %f281, %f196, %f416;
	st.local.f32 	[%rd66+6208], %f417;
	ld.local.f32 	%f418, [%rd66+68];
	fma.rn.f32 	%f419, %f281, %f197, %f418;
	st.local.f32 	[%rd66+68], %f419;
	ld.local.f32 	%f420, [%rd66+2116];
	fma.rn.f32 	%f421, %f281, %f198, %f420;
	st.local.f32 	[%rd66+2116], %f421;
	ld.local.f32 	%f422, [%rd66+4164];
	fma.rn.f32 	%f423, %f281, %f199, %f422;
	st.local.f32 	[%rd66+4164], %f423;
	ld.local.f32 	%f424, [%rd66+6212];
	fma.rn.f32 	%f425, %f281, %f200, %f424;
	st.local.f32 	[%rd66+6212], %f425;
	ld.local.f32 	%f426, [%rd66+72];
	fma.rn.f32 	%f427, %f281, %f201, %f426;
	st.local.f32 	[%rd66+72], %f427;
	ld.local.f32 	%f428, [%rd66+2120];
	fma.rn.f32 	%f429, %f281, %f202, %f428;
	st.local.f32 	[%rd66+2120], %f429;
	ld.local.f32 	%f430, [%rd66+4168];
	fma.rn.f32 	%f431, %f281, %f203, %f430;
	st.local.f32 	[%rd66+4168], %f431;
	ld.local.f32 	%f432, [%rd66+6216];
	fma.rn.f32 	%f433, %f281, %f204, %f432;
	st.local.f32 	[%rd66+6216], %f433;
	ld.local.f32 	%f434, [%rd66+76];
	fma.rn.f32 	%f435, %f281, %f205, %f434;
	st.local.f32 	[%rd66+76], %f435;
	ld.local.f32 	%f436, [%rd66+2124];
	fma.rn.f32 	%f437, %f281, %f206, %f436;
	st.local.f32 	[%rd66+2124], %f437;
	ld.local.f32 	%f438, [%rd66+4172];
	fma.rn.f32 	%f439, %f281, %f207, %f438;
	st.local.f32 	[%rd66+4172], %f439;
	ld.local.f32 	%f440, [%rd66+6220];
	fma.rn.f32 	%f441, %f281, %f208, %f440;
	st.local.f32 	[%rd66+6220], %f441;
	ld.local.f32 	%f442, [%rd66+80];
	fma.rn.f32 	%f443, %f281, %f209, %f442;
	st.local.f32 	[%rd66+80], %f443;
	ld.local.f32 	%f444, [%rd66+2128];
	fma.rn.f32 	%f445, %f281, %f210, %f444;
	st.local.f32 	[%rd66+2128], %f445;
	ld.local.f32 	%f446, [%rd66+4176];
	fma.rn.f32 	%f447, %f281, %f211, %f446;
	st.local.f32 	[%rd66+4176], %f447;
	ld.local.f32 	%f448, [%rd66+6224];
	fma.rn.f32 	%f449, %f281, %f212, %f448;
	st.local.f32 	[%rd66+6224], %f449;
	ld.local.f32 	%f450, [%rd66+84];
	fma.rn.f32 	%f451, %f281, %f213, %f450;
	st.local.f32 	[%rd66+84], %f451;
	ld.local.f32 	%f452, [%rd66+2132];
	fma.rn.f32 	%f453, %f281, %f214, %f452;
	st.local.f32 	[%rd66+2132], %f453;
	ld.local.f32 	%f454, [%rd66+4180];
	fma.rn.f32 	%f455, %f281, %f215, %f454;
	st.local.f32 	[%rd66+4180], %f455;
	ld.local.f32 	%f456, [%rd66+6228];
	fma.rn.f32 	%f457, %f281, %f216, %f456;
	st.local.f32 	[%rd66+6228], %f457;
	ld.local.f32 	%f458, [%rd66+88];
	fma.rn.f32 	%f459, %f281, %f217, %f458;
	st.local.f32 	[%rd66+88], %f459;
	ld.local.f32 	%f460, [%rd66+2136];
	fma.rn.f32 	%f461, %f281, %f218, %f460;
	st.local.f32 	[%rd66+2136], %f461;
	ld.local.f32 	%f462, [%rd66+4184];
	fma.rn.f32 	%f463, %f281, %f219, %f462;
	st.local.f32 	[%rd66+4184], %f463;
	ld.local.f32 	%f464, [%rd66+6232];
	fma.rn.f32 	%f465, %f281, %f220, %f464;
	st.local.f32 	[%rd66+6232], %f465;
	ld.local.f32 	%f466, [%rd66+92];
	fma.rn.f32 	%f467, %f281, %f221, %f466;
	st.local.f32 	[%rd66+92], %f467;
	ld.local.f32 	%f468, [%rd66+2140];
	fma.rn.f32 	%f469, %f281, %f222, %f468;
	st.local.f32 	[%rd66+2140], %f469;
	ld.local.f32 	%f470, [%rd66+4188];
	fma.rn.f32 	%f471, %f281, %f223, %f470;
	st.local.f32 	[%rd66+4188], %f471;
	ld.local.f32 	%f472, [%rd66+6236];
	fma.rn.f32 	%f473, %f281, %f224, %f472;
	st.local.f32 	[%rd66+6236], %f473;
	ld.local.f32 	%f474, [%rd66+96];
	fma.rn.f32 	%f475, %f281, %f225, %f474;
	st.local.f32 	[%rd66+96], %f475;
	ld.local.f32 	%f476, [%rd66+2144];
	fma.rn.f32 	%f477, %f281, %f226, %f476;
	st.local.f32 	[%rd66+2144], %f477;
	ld.local.f32 	%f478, [%rd66+4192];
	fma.rn.f32 	%f479, %f281, %f227, %f478;
	st.local.f32 	[%rd66+4192], %f479;
	ld.local.f32 	%f480, [%rd66+6240];
	fma.rn.f32 	%f481, %f281, %f228, %f480;
	st.local.f32 	[%rd66+6240], %f481;
	ld.local.f32 	%f482, [%rd66+100];
	fma.rn.f32 	%f483, %f281, %f229, %f482;
	st.local.f32 	[%rd66+100], %f483;
	ld.local.f32 	%f484, [%rd66+2148];
	fma.rn.f32 	%f485, %f281, %f230, %f484;
	st.local.f32 	[%rd66+2148], %f485;
	ld.local.f32 	%f486, [%rd66+4196];
	fma.rn.f32 	%f487, %f281, %f231, %f486;
	st.local.f32 	[%rd66+4196], %f487;
	ld.local.f32 	%f488, [%rd66+6244];
	fma.rn.f32 	%f489, %f281, %f232, %f488;
	st.local.f32 	[%rd66+6244], %f489;
	ld.local.f32 	%f490, [%rd66+104];
	fma.rn.f32 	%f491, %f281, %f233, %f490;
	st.local.f32 	[%rd66+104], %f491;
	ld.local.f32 	%f492, [%rd66+2152];
	fma.rn.f32 	%f493, %f281, %f234, %f492;
	st.local.f32 	[%rd66+2152], %f493;
	ld.local.f32 	%f494, [%rd66+4200];
	fma.rn.f32 	%f495, %f281, %f235, %f494;
	st.local.f32 	[%rd66+4200], %f495;
	ld.local.f32 	%f496, [%rd66+6248];
	fma.rn.f32 	%f497, %f281, %f236, %f496;
	st.local.f32 	[%rd66+6248], %f497;
	ld.local.f32 	%f498, [%rd66+108];
	fma.rn.f32 	%f499, %f281, %f237, %f498;
	st.local.f32 	[%rd66+108], %f499;
	ld.local.f32 	%f500, [%rd66+2156];
	fma.rn.f32 	%f501, %f281, %f238, %f500;
	st.local.f32 	[%rd66+2156], %f501;
	ld.local.f32 	%f502, [%rd66+4204];
	fma.rn.f32 	%f503, %f281, %f239, %f502;
	st.local.f32 	[%rd66+4204], %f503;
	ld.local.f32 	%f504, [%rd66+6252];
	fma.rn.f32 	%f505, %f281, %f240, %f504;
	st.local.f32 	[%rd66+6252], %f505;
	ld.local.f32 	%f506, [%rd66+112];
	fma.rn.f32 	%f507, %f281, %f241, %f506;
	st.local.f32 	[%rd66+112], %f507;
	ld.local.f32 	%f508, [%rd66+2160];
	fma.rn.f32 	%f509, %f281, %f242, %f508;
	st.local.f32 	[%rd66+2160], %f509;
	ld.local.f32 	%f510, [%rd66+4208];
	fma.rn.f32 	%f511, %f281, %f243, %f510;
	st.local.f32 	[%rd66+4208], %f511;
	ld.local.f32 	%f512, [%rd66+6256];
	fma.rn.f32 	%f513, %f281, %f244, %f512;
	st.local.f32 	[%rd66+6256], %f513;
	ld.local.f32 	%f514, [%rd66+116];
	fma.rn.f32 	%f515, %f281, %f245, %f514;
	st.local.f32 	[%rd66+116], %f515;
	ld.local.f32 	%f516, [%rd66+2164];
	fma.rn.f32 	%f517, %f281, %f246, %f516;
	st.local.f32 	[%rd66+2164], %f517;
	ld.local.f32 	%f518, [%rd66+4212];
	fma.rn.f32 	%f519, %f281, %f247, %f518;
	st.local.f32 	[%rd66+4212], %f519;
	ld.local.f32 	%f520, [%rd66+6260];
	fma.rn.f32 	%f521, %f281, %f248, %f520;
	st.local.f32 	[%rd66+6260], %f521;
	ld.local.f32 	%f522, [%rd66+120];
	fma.rn.f32 	%f523, %f281, %f249, %f522;
	st.local.f32 	[%rd66+120], %f523;
	ld.local.f32 	%f524, [%rd66+2168];
	fma.rn.f32 	%f525, %f281, %f250, %f524;
	st.local.f32 	[%rd66+2168], %f525;
	ld.local.f32 	%f526, [%rd66+4216];
	fma.rn.f32 	%f527, %f281, %f251, %f526;
	st.local.f32 	[%rd66+4216], %f527;
	ld.local.f32 	%f528, [%rd66+6264];
	fma.rn.f32 	%f529, %f281, %f252, %f528;
	st.local.f32 	[%rd66+6264], %f529;
	ld.local.f32 	%f530, [%rd66+124];
	fma.rn.f32 	%f531, %f281, %f253, %f530;
	st.local.f32 	[%rd66+124], %f531;
	ld.local.f32 	%f532, [%rd66+2172];
	fma.rn.f32 	%f533, %f281, %f254, %f532;
	st.local.f32 	[%rd66+2172], %f533;
	ld.local.f32 	%f534, [%rd66+4220];
	fma.rn.f32 	%f535, %f281, %f255, %f534;
	st.local.f32 	[%rd66+4220], %f535;
	ld.local.f32 	%f536, [%rd66+6268];
	fma.rn.f32 	%f537, %f281, %f256, %f536;
	st.local.f32 	[%rd66+6268], %f537;
	add.s32 	%r99, %r99, 1;
	setp.ne.s32 	%p9, %r99, 4;
	@%p9 bra 	$L__BB0_7;
	mov.b32 	%r98, 32;
	mov.pred 	%p29, 0;
	@%p4 bra 	$L__BB0_6;
	mov.b32 	%r97, 1;
	mov.pred 	%p28, 0;
	@%p3 bra 	$L__BB0_5;
	bra.uni 	$L__BB0_16;
$L__BB0_10:
	mov.b32 	%r94, 0;
	mov.pred 	%p26, -1;
$L__BB0_11:
	mov.pred 	%p1, %p26;
	shl.b32 	%r5, %r94, 8;
	shl.b32 	%r6, %r94, 2;
	mov.b32 	%r95, 0;
	mov.pred 	%p27, -1;
$L__BB0_12:
	mov.pred 	%p2, %p27;
	add.s32 	%r8, %r95, %r5;
	shl.b32 	%r67, %r95, 2;
	mov.u32 	%r68, _ZZ12main_kernel0E9p1_shared;
	add.s32 	%r69, %r68, %r67;
	ld.shared.f32 	%f1, [%r69];
	ld.shared.f32 	%f2, [%r69+256];
	ld.shared.f32 	%f3, [%r69+512];
	ld.shared.f32 	%f4, [%r69+768];
	ld.shared.f32 	%f5, [%r69+4];
	ld.shared.f32 	%f6, [%r69+260];
	ld.shared.f32 	%f7, [%r69+516];
	ld.shared.f32 	%f8, [%r69+772];
	ld.shared.f32 	%f9, [%r69+8];
	ld.shared.f32 	%f10, [%r69+264];
	ld.shared.f32 	%f11, [%r69+520];
	ld.shared.f32 	%f12, [%r69+776];
	ld.shared.f32 	%f13, [%r69+12];
	ld.shared.f32 	%f14, [%r69+268];
	ld.shared.f32 	%f15, [%r69+524];
	ld.shared.f32 	%f16, [%r69+780];
	ld.shared.f32 	%f17, [%r69+16];
	ld.shared.f32 	%f18, [%r69+272];
	ld.shared.f32 	%f19, [%r69+528];
	ld.shared.f32 	%f20, [%r69+784];
	ld.shared.f32 	%f21, [%r69+20];
	ld.shared.f32 	%f22, [%r69+276];
	ld.shared.f32 	%f23, [%r69+532];
	ld.shared.f32 	%f24, [%r69+788];
	ld.shared.f32 	%f25, [%r69+24];
	ld.shared.f32 	%f26, [%r69+280];
	ld.shared.f32 	%f27, [%r69+536];
	ld.shared.f32 	%f28, [%r69+792];
	ld.shared.f32 	%f29, [%r69+28];
	ld.shared.f32 	%f30, [%r69+284];
	ld.shared.f32 	%f31, [%r69+540];
	ld.shared.f32 	%f32, [%r69+796];
	ld.shared.f32 	%f33, [%r69+32];
	ld.shared.f32 	%f34, [%r69+288];
	ld.shared.f32 	%f35, [%r69+544];
	ld.shared.f32 	%f36, [%r69+800];
	ld.shared.f32 	%f37, [%r69+36];
	ld.shared.f32 	%f38, [%r69+292];
	ld.shared.f32 	%f39, [%r69+548];
	ld.shared.f32 	%f40, [%r69+804];
	ld.shared.f32 	%f41, [%r69+40];
	ld.shared.f32 	%f42, [%r69+296];
	ld.shared.f32 	%f43, [%r69+552];
	ld.shared.f32 	%f44, [%r69+808];
	ld.shared.f32 	%f45, [%r69+44];
	ld.shared.f32 	%f46, [%r69+300];
	ld.shared.f32 	%f47, [%r69+556];
	ld.shared.f32 	%f48, [%r69+812];
	ld.shared.f32 	%f49, [%r69+48];
	ld.shared.f32 	%f50, [%r69+304];
	ld.shared.f32 	%f51, [%r69+560];
	ld.shared.f32 	%f52, [%r69+816];
	ld.shared.f32 	%f53, [%r69+52];
	ld.shared.f32 	%f54, [%r69+308];
	ld.shared.f32 	%f55, [%r69+564];
	ld.shared.f32 	%f56, [%r69+820];
	ld.shared.f32 	%f57, [%r69+56];
	ld.shared.f32 	%f58, [%r69+312];
	ld.shared.f32 	%f59, [%r69+568];
	ld.shared.f32 	%f60, [%r69+824];
	ld.shared.f32 	%f61, [%r69+60];
	ld.shared.f32 	%f62, [%r69+316];
	ld.shared.f32 	%f63, [%r69+572];
	ld.shared.f32 	%f64, [%r69+828];
	ld.shared.f32 	%f65, [%r69+64];
	ld.shared.f32 	%f66, [%r69+320];
	ld.shared.f32 	%f67, [%r69+576];
	ld.shared.f32 	%f68, [%r69+832];
	ld.shared.f32 	%f69, [%r69+68];
	ld.shared.f32 	%f70, [%r69+324];
	ld.shared.f32 	%f71, [%r69+580];
	ld.shared.f32 	%f72, [%r69+836];
	ld.shared.f32 	%f73, [%r69+72];
	ld.shared.f32 	%f74, [%r69+328];
	ld.shared.f32 	%f75, [%r69+584];
	ld.shared.f32 	%f76, [%r69+840];
	ld.shared.f32 	%f77, [%r69+76];
	ld.shared.f32 	%f78, [%r69+332];
	ld.shared.f32 	%f79, [%r69+588];
	ld.shared.f32 	%f80, [%r69+844];
	ld.shared.f32 	%f81, [%r69+80];
	ld.shared.f32 	%f82, [%r69+336];
	ld.shared.f32 	%f83, [%r69+592];
	ld.shared.f32 	%f84, [%r69+848];
	ld.shared.f32 	%f85, [%r69+84];
	ld.shared.f32 	%f86, [%r69+340];
	ld.shared.f32 	%f87, [%r69+596];
	ld.shared.f32 	%f88, [%r69+852];
	ld.shared.f32 	%f89, [%r69+88];
	ld.shared.f32 	%f90, [%r69+344];
	ld.shared.f32 	%f91, [%r69+600];
	ld.shared.f32 	%f92, [%r69+856];
	ld.shared.f32 	%f93, [%r69+92];
	ld.shared.f32 	%f94, [%r69+348];
	ld.shared.f32 	%f95, [%r69+604];
	ld.shared.f32 	%f96, [%r69+860];
	ld.shared.f32 	%f97, [%r69+96];
	ld.shared.f32 	%f98, [%r69+352];
	ld.shared.f32 	%f99, [%r69+608];
	ld.shared.f32 	%f100, [%r69+864];
	ld.shared.f32 	%f101, [%r69+100];
	ld.shared.f32 	%f102, [%r69+356];
	ld.shared.f32 	%f103, [%r69+612];
	ld.shared.f32 	%f104, [%r69+868];
	ld.shared.f32 	%f105, [%r69+104];
	ld.shared.f32 	%f106, [%r69+360];
	ld.shared.f32 	%f107, [%r69+616];
	ld.shared.f32 	%f108, [%r69+872];
	ld.shared.f32 	%f109, [%r69+108];
	ld.shared.f32 	%f110, [%r69+364];
	ld.shared.f32 	%f111, [%r69+620];
	ld.shared.f32 	%f112, [%r69+876];
	ld.shared.f32 	%f113, [%r69+112];
	ld.shared.f32 	%f114, [%r69+368];
	ld.shared.f32 	%f115, [%r69+624];
	ld.shared.f32 	%f116, [%r69+880];
	ld.shared.f32 	%f117, [%r69+116];
	ld.shared.f32 	%f118, [%r69+372];
	ld.shared.f32 	%f119, [%r69+628];
	ld.shared.f32 	%f120, [%r69+884];
	ld.shared.f32 	%f121, [%r69+120];
	ld.shared.f32 	%f122, [%r69+376];
	ld.shared.f32 	%f123, [%r69+632];
	ld.shared.f32 	%f124, [%r69+888];
	ld.shared.f32 	%f125, [%r69+124];
	ld.shared.f32 	%f126, [%r69+380];
	ld.shared.f32 	%f127, [%r69+636];
	ld.shared.f32 	%f128, [%r69+892];
	mov.b32 	%r96, 0;
$L__BB0_13:
	shl.b32 	%r70, %r96, 6;
	add.s32 	%r71, %r8, %r70;
	add.s32 	%r72, %r6, %r96;
	shl.b32 	%r73, %r72, 2;
	mov.u32 	%r74, _ZZ12main_kernel0E9p0_shared;
	add.s32 	%r75, %r74, %r73;
	ld.shared.f32 	%f538, [%r75];
	mul.wide.u32 	%rd67, %r71, 4;
	add.s64 	%rd68, %rd1, %rd67;
	fma.rn.f32 	%f539, %f538, %f1, 0f00000000;
	st.local.f32 	[%rd68], %f539;
	fma.rn.f32 	%f540, %f538, %f2, 0f00000000;
	st.local.f32 	[%rd68+2048], %f540;
	fma.rn.f32 	%f541, %f538, %f3, 0f00000000;
	st.local.f32 	[%rd68+4096], %f541;
	fma.rn.f32 	%f542, %f538, %f4, 0f00000000;
	st.local.f32 	[%rd68+6144], %f542;
	fma.rn.f32 	%f543, %f538, %f5, 0f00000000;
	st.local.f32 	[%rd68+4], %f543;
	fma.rn.f32 	%f544, %f538, %f6, 0f00000000;
	st.local.f32 	[%rd68+2052], %f544;
	fma.rn.f32 	%f545, %f538, %f7, 0f00000000;
	st.local.f32 	[%rd68+4100], %f545;
	fma.rn.f32 	%f546, %f538, %f8, 0f00000000;
	st.local.f32 	[%rd68+6148], %f546;
	fma.rn.f32 	%f547, %f538, %f9, 0f00000000;
	st.local.f32 	[%rd68+8], %f547;
	fma.rn.f32 	%f548, %f538, %f10, 0f00000000;
	st.local.f32 	[%rd68+2056], %f548;
	fma.rn.f32 	%f549, %f538, %f11, 0f00000000;
	st.local.f32 	[%rd68+4104], %f549;
	fma.rn.f32 	%f550, %f538, %f12, 0f00000000;
	st.local.f32 	[%rd68+6152], %f550;
	fma.rn.f32 	%f551, %f538, %f13, 0f00000000;
	st.local.f32 	[%rd68+12], %f551;
	fma.rn.f32 	%f552, %f538, %f14, 0f00000000;
	st.local.f32 	[%rd68+2060], %f552;
	fma.rn.f32 	%f553, %f538, %f15, 0f00000000;
	st.local.f32 	[%rd68+4108], %f553;
	fma.rn.f32 	%f554, %f538, %f16, 0f00000000;
	st.local.f32 	[%rd68+6156], %f554;
	fma.rn.f32 	%f555, %f538, %f17, 0f00000000;
	st.local.f32 	[%rd68+16], %f555;
	fma.rn.f32 	%f556, %f538, %f18, 0f00000000;
	st.local.f32 	[%rd68+2064], %f556;
	fma.rn.f32 	%f557, %f538, %f19, 0f00000000;
	st.local.f32 	[%rd68+4112], %f557;
	fma.rn.f32 	%f558, %f538, %f20, 0f00000000;
	st.local.f32 	[%rd68+6160], %f558;
	fma.rn.f32 	%f559, %f538, %f21, 0f00000000;
	st.local.f32 	[%rd68+20], %f559;
	fma.rn.f32 	%f560, %f538, %f22, 0f00000000;
	st.local.f32 	[%rd68+2068], %f560;
	fma.rn.f32 	%f561, %f538, %f23, 0f00000000;
	st.local.f32 	[%rd68+4116], %f561;
	fma.rn.f32 	%f562, %f538, %f24, 0f00000000;
	st.local.f32 	[%rd68+6164], %f562;
	fma.rn.f32 	%f563, %f538, %f25, 0f00000000;
	st.local.f32 	[%rd68+24], %f563;
	fma.rn.f32 	%f564, %f538, %f26, 0f00000000;
	st.local.f32 	[%rd68+2072], %f564;
	fma.rn.f32 	%f565, %f538, %f27, 0f00000000;
	st.local.f32 	[%rd68+4120], %f565;
	fma.rn.f32 	%f566, %f538, %f28, 0f00000000;
	st.local.f32 	[%rd68+6168], %f566;
	fma.rn.f32 	%f567, %f538, %f29, 0f00000000;
	st.local.f32 	[%rd68+28], %f567;
	fma.rn.f32 	%f568, %f538, %f30, 0f00000000;
	st.local.f32 	[%rd68+2076], %f568;
	fma.rn.f32 	%f569, %f538, %f31, 0f00000000;
	st.local.f32 	[%rd68+4124], %f569;
	fma.rn.f32 	%f570, %f538, %f32, 0f00000000;
	st.local.f32 	[%rd68+6172], %f570;
	fma.rn.f32 	%f571, %f538, %f33, 0f00000000;
	st.local.f32 	[%rd68+32], %f571;
	fma.rn.f32 	%f572, %f538, %f34, 0f00000000;
	st.local.f32 	[%rd68+2080], %f572;
	fma.rn.f32 	%f573, %f538, %f35, 0f00000000;
	st.local.f32 	[%rd68+4128], %f573;
	fma.rn.f32 	%f574, %f538, %f36, 0f00000000;
	st.local.f32 	[%rd68+6176], %f574;
	fma.rn.f32 	%f575, %f538, %f37, 0f00000000;
	st.local.f32 	[%rd68+36], %f575;
	fma.rn.f32 	%f576, %f538, %f38, 0f00000000;
	st.local.f32 	[%rd68+2084], %f576;
	fma.rn.f32 	%f577, %f538, %f39, 0f00000000;
	st.local.f32 	[%rd68+4132], %f577;
	fma.rn.f32 	%f578, %f538, %f40, 0f00000000;
	st.local.f32 	[%rd68+6180], %f578;
	fma.rn.f32 	%f579, %f538, %f41, 0f00000000;
	st.local.f32 	[%rd68+40], %f579;
	fma.rn.f32 	%f580, %f538, %f42, 0f00000000;
	st.local.f32 	[%rd68+2088], %f580;
	fma.rn.f32 	%f581, %f538, %f43, 0f00000000;
	st.local.f32 	[%rd68+4136], %f581;
	fma.rn.f32 	%f582, %f538, %f44, 0f00000000;
	st.local.f32 	[%rd68+6184], %f582;
	fma.rn.f32 	%f583, %f538, %f45, 0f00000000;
	st.local.f32 	[%rd68+44], %f583;
	fma.rn.f32 	%f584, %f538, %f46, 0f00000000;
	st.local.f32 	[%rd68+2092], %f584;
	fma.rn.f32 	%f585, %f538, %f47, 0f00000000;
	st.local.f32 	[%rd68+4140], %f585;
	fma.rn.f32 	%f586, %f538, %f48, 0f00000000;
	st.local.f32 	[%rd68+6188], %f586;
	fma.rn.f32 	%f587, %f538, %f49, 0f00000000;
	st.local.f32 	[%rd68+48], %f587;
	fma.rn.f32 	%f588, %f538, %f50, 0f00000000;
	st.local.f32 	[%rd68+2096], %f588;
	fma.rn.f32 	%f589, %f538, %f51, 0f00000000;
	st.local.f32 	[%rd68+4144], %f589;
	fma.rn.f32 	%f590, %f538, %f52, 0f00000000;
	st.local.f32 	[%rd68+6192], %f590;
	fma.rn.f32 	%f591, %f538, %f53, 0f00000000;
	st.local.f32 	[%rd68+52], %f591;
	fma.rn.f32 	%f592, %f538, %f54, 0f00000000;
	st.local.f32 	[%rd68+2100], %f592;
	fma.rn.f32 	%f593, %f538, %f55, 0f00000000;
	st.local.f32 	[%rd68+4148], %f593;
	fma.rn.f32 	%f594, %f538, %f56, 0f00000000;
	st.local.f32 	[%rd68+6196], %f594;
	fma.rn.f32 	%f595, %f538, %f57, 0f00000000;
	st.local.f32 	[%rd68+56], %f595;
	fma.rn.f32 	%f596, %f538, %f58, 0f00000000;
	st.local.f32 	[%rd68+2104], %f596;
	fma.rn.f32 	%f597, %f538, %f59, 0f00000000;
	st.local.f32 	[%rd68+4152], %f597;
	fma.rn.f32 	%f598, %f538, %f60, 0f00000000;
	st.local.f32 	[%rd68+6200], %f598;
	fma.rn.f32 	%f599, %f538, %f61, 0f00000000;
	st.local.f32 	[%rd68+60], %f599;
	fma.rn.f32 	%f600, %f538, %f62, 0f00000000;
	st.local.f32 	[%rd68+2108], %f600;
	fma.rn.f32 	%f601, %f538, %f63, 0f00000000;
	st.local.f32 	[%rd68+4156], %f601;
	fma.rn.f32 	%f602, %f538, %f64, 0f00000000;
	st.local.f32 	[%rd68+6204], %f602;
	fma.rn.f32 	%f603, %f538, %f65, 0f00000000;
	st.local.f32 	[%rd68+64], %f603;
	fma.rn.f32 	%f604, %f538, %f66, 0f00000000;
	st.local.f32 	[%rd68+2112], %f604;
	fma.rn.f32 	%f605, %f538, %f67, 0f00000000;
	st.local.f32 	[%rd68+4160], %f605;
	fma.rn.f32 	%f606, %f538, %f68, 0f00000000;
	st.local.f32 	[%rd68+6208], %f606;
	fma.rn.f32 	%f607, %f538, %f69, 0f00000000;
	st.local.f32 	[%rd68+68], %f607;
	fma.rn.f32 	%f608, %f538, %f70, 0f00000000;
	st.local.f32 	[%rd68+2116], %f608;
	fma.rn.f32 	%f609, %f538, %f71, 0f00000000;
	st.local.f32 	[%rd68+4164], %f609;
	fma.rn.f32 	%f610, %f538, %f72, 0f00000000;
	st.local.f32 	[%rd68+6212], %f610;
	fma.rn.f32 	%f611, %f538, %f73, 0f00000000;
	st.local.f32 	[%rd68+72], %f611;
	fma.rn.f32 	%f612, %f538, %f74, 0f00000000;
	st.local.f32 	[%rd68+2120], %f612;
	fma.rn.f32 	%f613, %f538, %f75, 0f00000000;
	st.local.f32 	[%rd68+4168], %f613;
	fma.rn.f32 	%f614, %f538, %f76, 0f00000000;
	st.local.f32 	[%rd68+6216], %f614;
	fma.rn.f32 	%f615, %f538, %f77, 0f00000000;
	st.local.f32 	[%rd68+76], %f615;
	fma.rn.f32 	%f616, %f538, %f78, 0f00000000;
	st.local.f32 	[%rd68+2124], %f616;
	fma.rn.f32 	%f617, %f538, %f79, 0f00000000;
	st.local.f32 	[%rd68+4172], %f617;
	fma.rn.f32 	%f618, %f538, %f80, 0f00000000;
	st.local.f32 	[%rd68+6220], %f618;
	fma.rn.f32 	%f619, %f538, %f81, 0f00000000;
	st.local.f32 	[%rd68+80], %f619;
	fma.rn.f32 	%f620, %f538, %f82, 0f00000000;
	st.local.f32 	[%rd68+2128], %f620;
	fma.rn.f32 	%f621, %f538, %f83, 0f00000000;
	st.local.f32 	[%rd68+4176], %f621;
	fma.rn.f32 	%f622, %f538, %f84, 0f00000000;
	st.local.f32 	[%rd68+6224], %f622;
	fma.rn.f32 	%f623, %f538, %f85, 0f00000000;
	st.local.f32 	[%rd68+84], %f623;
	fma.rn.f32 	%f624, %f538, %f86, 0f00000000;
	st.local.f32 	[%rd68+2132], %f624;
	fma.rn.f32 	%f625, %f538, %f87, 0f00000000;
	st.local.f32 	[%rd68+4180], %f625;
	fma.rn.f32 	%f626, %f538, %f88, 0f00000000;
	st.local.f32 	[%rd68+6228], %f626;
	fma.rn.f32 	%f627, %f538, %f89, 0f00000000;
	st.local.f32 	[%rd68+88], %f627;
	fma.rn.f32 	%f628, %f538, %f90, 0f00000000;
	st.local.f32 	[%rd68+2136], %f628;
	fma.rn.f32 	%f629, %f538, %f91, 0f00000000;
	st.local.f32 	[%rd68+4184], %f629;
	fma.rn.f32 	%f630, %f538, %f92, 0f00000000;
	st.local.f32 	[%rd68+6232], %f630;
	fma.rn.f32 	%f631, %f538, %f93, 0f00000000;
	st.local.f32 	[%rd68+92], %f631;
	fma.rn.f32 	%f632, %f538, %f94, 0f00000000;
	st.local.f32 	[%rd68+2140], %f632;
	fma.rn.f32 	%f633, %f538, %f95, 0f00000000;
	st.local.f32 	[%rd68+4188], %f633;
	fma.rn.f32 	%f634, %f538, %f96, 0f00000000;
	st.local.f32 	[%rd68+6236], %f634;
	fma.rn.f32 	%f635, %f538, %f97, 0f00000000;
	st.local.f32 	[%rd68+96], %f635;
	fma.rn.f32 	%f636, %f538, %f98, 0f00000000;
	st.local.f32 	[%rd68+2144], %f636;
	fma.rn.f32 	%f637, %f538, %f99, 0f00000000;
	st.local.f32 	[%rd68+4192], %f637;
	fma.rn.f32 	%f638, %f538, %f100, 0f00000000;
	st.local.f32 	[%rd68+6240], %f638;
	fma.rn.f32 	%f639, %f538, %f101, 0f00000000;
	st.local.f32 	[%rd68+100], %f639;
	fma.rn.f32 	%f640, %f538, %f102, 0f00000000;
	st.local.f32 	[%rd68+2148], %f640;
	fma.rn.f32 	%f641, %f538, %f103, 0f00000000;
	st.local.f32 	[%rd68+4196], %f641;
	fma.rn.f32 	%f642, %f538, %f104, 0f00000000;
	st.local.f32 	[%rd68+6244], %f642;
	fma.rn.f32 	%f643, %f538, %f105, 0f00000000;
	st.local.f32 	[%rd68+104], %f643;
	fma.rn.f32 	%f644, %f538, %f106, 0f00000000;
	st.local.f32 	[%rd68+2152], %f644;
	fma.rn.f32 	%f645, %f538, %f107, 0f00000000;
	st.local.f32 	[%rd68+4200], %f645;
	fma.rn.f32 	%f646, %f538, %f108, 0f00000000;
	st.local.f32 	[%rd68+6248], %f646;
	fma.rn.f32 	%f647, %f538, %f109, 0f00000000;
	st.local.f32 	[%rd68+108], %f647;
	fma.rn.f32 	%f648, %f538, %f110, 0f00000000;
	st.local.f32 	[%rd68+2156], %f648;
	fma.rn.f32 	%f649, %f538, %f111, 0f00000000;
	st.local.f32 	[%rd68+4204], %f649;
	fma.rn.f32 	%f650, %f538, %f112, 0f00000000;
	st.local.f32 	[%rd68+6252], %f650;
	fma.rn.f32 	%f651, %f538, %f113, 0f00000000;
	st.local.f32 	[%rd68+112], %f651;
	fma.rn.f32 	%f652, %f538, %f114, 0f00000000;
	st.local.f32 	[%rd68+2160], %f652;
	fma.rn.f32 	%f653, %f538, %f115, 0f00000000;
	st.local.f32 	[%rd68+4208], %f653;
	fma.rn.f32 	%f654, %f538, %f116, 0f00000000;
	st.local.f32 	[%rd68+6256], %f654;
	fma.rn.f32 	%f655, %f538, %f117, 0f00000000;
	st.local.f32 	[%rd68+116], %f655;
	fma.rn.f32 	%f656, %f538, %f118, 0f00000000;
	st.local.f32 	[%rd68+2164], %f656;
	fma.rn.f32 	%f657, %f538, %f119, 0f00000000;
	st.local.f32 	[%rd68+4212], %f657;
	fma.rn.f32 	%f658, %f538, %f120, 0f00000000;
	st.local.f32 	[%rd68+6260], %f658;
	fma.rn.f32 	%f659, %f538, %f121, 0f00000000;
	st.local.f32 	[%rd68+120], %f659;
	fma.rn.f32 	%f660, %f538, %f122, 0f00000000;
	st.local.f32 	[%rd68+2168], %f660;
	fma.rn.f32 	%f661, %f538, %f123, 0f00000000;
	st.local.f32 	[%rd68+4216], %f661;
	fma.rn.f32 	%f662, %f538, %f124, 0f00000000;
	st.local.f32 	[%rd68+6264], %f662;
	fma.rn.f32 	%f663, %f538, %f125, 0f00000000;
	st.local.f32 	[%rd68+124], %f663;
	fma.rn.f32 	%f664, %f538, %f126, 0f00000000;
	st.local.f32 	[%rd68+2172], %f664;
	fma.rn.f32 	%f665, %f538, %f127, 0f00000000;
	st.local.f32 	[%rd68+4220], %f665;
	fma.rn.f32 	%f666, %f538, %f128, 0f00000000;
	st.local.f32 	[%rd68+6268], %f666;
	add.s32 	%r96, %r96, 1;
	setp.ne.s32 	%p14, %r96, 4;
	@%p14 bra 	$L__BB0_13;
	mov.b32 	%r95, 32;
	mov.pred 	%p27, 0;
	@%p2 bra 	$L__BB0_12;
	mov.b32 	%r94, 1;
	mov.pred 	%p26, 0;
	@%p1 bra 	$L__BB0_11;
$L__BB0_16:
	add.s32 	%r92, %r92, 1;
	setp.ne.s32 	%p17, %r92, 512;
	@%p17 bra 	$L__BB0_1;
	ld.param.u64 	%rd79, [main_kernel0_param_2];
	mov.u32 	%r79, %ctaid.x;
	shl.b32 	%r80, %r79, 11;
	and.b32  	%r81, %r80, 2147479552;
	shl.b32 	%r82, %r79, 8;
	and.b32  	%r83, %r82, 256;
	or.b32  	%r84, %r83, %r81;
	mul.wide.u32 	%rd5, %r84, 4;
	cvta.to.global.u64 	%rd6, %rd79;
	add.s64 	%rd69, %rd5, %rd6;
	add.s64 	%rd82, %rd69, 512;
	add.s64 	%rd81, %rd1, 4096;
	mov.b32 	%r100, 0;
$L__BB0_18:
	ld.local.v4.f32 	{%f667, %f668, %f669, %f670}, [%rd81+-4096];
	st.global.f32 	[%rd82+-512], %f667;
	ld.local.v4.f32 	{%f671, %f672, %f673, %f674}, [%rd81+-2048];
	st.global.f32 	[%rd82+-256], %f671;
	ld.local.v4.f32 	{%f675, %f676, %f677, %f678}, [%rd81];
	st.global.f32 	[%rd82], %f675;
	ld.local.v4.f32 	{%f679, %f680, %f681, %f682}, [%rd81+2048];
	st.global.f32 	[%rd82+256], %f679;
	st.global.f32 	[%rd82+-508], %f668;
	st.global.f32 	[%rd82+-252], %f672;
	st.global.f32 	[%rd82+4], %f676;
	st.global.f32 	[%rd82+260], %f680;
	st.global.f32 	[%rd82+-504], %f669;
	st.global.f32 	[%rd82+-248], %f673;
	st.global.f32 	[%rd82+8], %f677;
	st.global.f32 	[%rd82+264], %f681;
	st.global.f32 	[%rd82+-500], %f670;
	st.global.f32 	[%rd82+-244], %f674;
	st.global.f32 	[%rd82+12], %f678;
	st.global.f32 	[%rd82+268], %f682;
	add.s32 	%r100, %r100, 4;
	add.s64 	%rd82, %rd82, 16;
	add.s64 	%rd81, %rd81, 16;
	setp.ne.s32 	%p18, %r100, 64;
	@%p18 bra 	$L__BB0_18;
	add.s64 	%rd84, %rd1, 4352;
	add.s64 	%rd83, %rd69, 2828;
	mov.b32 	%r101, 0;
$L__BB0_20:
	ld.local.v4.f32 	{%f683, %f684, %f685, %f686}, [%rd84+-4096];
	st.global.f32 	[%rd83+-780], %f683;
	ld.local.v4.f32 	{%f687, %f688, %f689, %f690}, [%rd84+-2048];
	st.global.f32 	[%rd83+-524], %f687;
	ld.local.v4.f32 	{%f691, %f692, %f693, %f694}, [%rd84];
	st.global.f32 	[%rd83+-268], %f691;
	ld.local.v4.f32 	{%f695, %f696, %f697, %f698}, [%rd84+2048];
	st.global.f32 	[%rd83+-12], %f695;
	st.global.f32 	[%rd83+-776], %f684;
	st.global.f32 	[%rd83+-520], %f688;
	st.global.f32 	[%rd83+-264], %f692;
	st.global.f32 	[%rd83+-8], %f696;
	st.global.f32 	[%rd83+-772], %f685;
	st.global.f32 	[%rd83+-516], %f689;
	st.global.f32 	[%rd83+-260], %f693;
	st.global.f32 	[%rd83+-4], %f697;
	st.global.f32 	[%rd83+-768], %f686;
	st.global.f32 	[%rd83+-512], %f690;
	st.global.f32 	[%rd83+-256], %f694;
	st.global.f32 	[%rd83], %f698;
	add.s32 	%r101, %r101, 4;
	add.s64 	%rd84, %rd84, 16;
	add.s64 	%rd83, %rd83, 16;
	setp.ne.s32 	%p19, %r101, 64;
	@%p19 bra 	$L__BB0_20;
	add.s64 	%rd86, %rd1, 4608;
	add.s64 	%rd85, %rd69, 4876;
	mov.b32 	%r102, 0;
$L__BB0_22:
	ld.local.v4.f32 	{%f699, %f700, %f701, %f702}, [%rd86+-4096];
	st.global.f32 	[%rd85+-780], %f699;
	ld.local.v4.f32 	{%f703, %f704, %f705, %f706}, [%rd86+-2048];
	st.global.f32 	[%rd85+-524], %f703;
	ld.local.v4.f32 	{%f707, %f708, %f709, %f710}, [%rd86];
	st.global.f32 	[%rd85+-268], %f707;
	ld.local.v4.f32 	{%f711, %f712, %f713, %f714}, [%rd86+2048];
	st.global.f32 	[%rd85+-12], %f711;
	st.global.f32 	[%rd85+-776], %f700;
	st.global.f32 	[%rd85+-520], %f704;
	st.global.f32 	[%rd85+-264], %f708;
	st.global.f32 	[%rd85+-8], %f712;
	st.global.f32 	[%rd85+-772], %f701;
	st.global.f32 	[%rd85+-516], %f705;
	st.global.f32 	[%rd85+-260], %f709;
	st.global.f32 	[%rd85+-4], %f713;
	st.global.f32 	[%rd85+-768], %f702;
	st.global.f32 	[%rd85+-512], %f706;
	st.global.f32 	[%rd85+-256], %f710;
	st.global.f32 	[%rd85], %f714;
	add.s32 	%r102, %r102, 4;
	add.s64 	%rd86, %rd86, 16;
	add.s64 	%rd85, %rd85, 16;
	setp.ne.s32 	%p20, %r102, 64;
	@%p20 bra 	$L__BB0_22;
	add.s64 	%rd88, %rd1, 4864;
	add.s64 	%rd87, %rd69, 6924;
	mov.b32 	%r103, 0;
$L__BB0_24:
	ld.local.v4.f32 	{%f715, %f716, %f717, %f718}, [%rd88+-4096];
	st.global.f32 	[%rd87+-780], %f715;
	ld.local.v4.f32 	{%f719, %f720, %f721, %f722}, [%rd88+-2048];
	st.global.f32 	[%rd87+-524], %f719;
	ld.local.v4.f32 	{%f723, %f724, %f725, %f726}, [%rd88];
	st.global.f32 	[%rd87+-268], %f723;
	ld.local.v4.f32 	{%f727, %f728, %f729, %f730}, [%rd88+2048];
	st.global.f32 	[%rd87+-12], %f727;
	st.global.f32 	[%rd87+-776], %f716;
	st.global.f32 	[%rd87+-520], %f720;
	st.global.f32 	[%rd87+-264], %f724;
	st.global.f32 	[%rd87+-8], %f728;
	st.global.f32 	[%rd87+-772], %f717;
	st.global.f32 	[%rd87+-516], %f721;
	st.global.f32 	[%rd87+-260], %f725;
	st.global.f32 	[%rd87+-4], %f729;
	st.global.f32 	[%rd87+-768], %f718;
	st.global.f32 	[%rd87+-512], %f722;
	st.global.f32 	[%rd87+-256], %f726;
	st.global.f32 	[%rd87], %f730;
	add.s32 	%r103, %r103, 4;
	add.s64 	%rd88, %rd88, 16;
	add.s64 	%rd87, %rd87, 16;
	setp.ne.s32 	%p21, %r103, 64;
	@%p21 bra 	$L__BB0_24;
	add.s64 	%rd90, %rd1, 5120;
	add.s64 	%rd89, %rd69, 8972;
	mov.b32 	%r104, 0;
$L__BB0_26:
	ld.local.v4.f32 	{%f731, %f732, %f733, %f734}, [%rd90+-4096];
	st.global.f32 	[%rd89+-780], %f731;
	ld.local.v4.f32 	{%f735, %f736, %f737, %f738}, [%rd90+-2048];
	st.global.f32 	[%rd89+-524], %f735;
	ld.local.v4.f32 	{%f739, %f740, %f741, %f742}, [%rd90];
	st.global.f32 	[%rd89+-268], %f739;
	ld.local.v4.f32 	{%f743, %f744, %f745, %f746}, [%rd90+2048];
	st.global.f32 	[%rd89+-12], %f743;
	st.global.f32 	[%rd89+-776], %f732;
	st.global.f32 	[%rd89+-520], %f736;
	st.global.f32 	[%rd89+-264], %f740;
	st.global.f32 	[%rd89+-8], %f744;
	st.global.f32 	[%rd89+-772], %f733;
	st.global.f32 	[%rd89+-516], %f737;
	st.global.f32 	[%rd89+-260], %f741;
	st.global.f32 	[%rd89+-4], %f745;
	st.global.f32 	[%rd89+-768], %f734;
	st.global.f32 	[%rd89+-512], %f738;
	st.global.f32 	[%rd89+-256], %f742;
	st.global.f32 	[%rd89], %f746;
	add.s32 	%r104, %r104, 4;
	add.s64 	%rd90, %rd90, 16;
	add.s64 	%rd89, %rd89, 16;
	setp.ne.s32 	%p22, %r104, 64;
	@%p22 bra 	$L__BB0_26;
	add.s64 	%rd92, %rd1, 5376;
	add.s64 	%rd91, %rd69, 11020;
	mov.b32 	%r105, 0;
$L__BB0_28:
	ld.local.v4.f32 	{%f747, %f748, %f749, %f750}, [%rd92+-4096];
	st.global.f32 	[%rd91+-780], %f747;
	ld.local.v4.f32 	{%f751, %f752, %f753, %f754}, [%rd92+-2048];
	st.global.f32 	[%rd91+-524], %f751;
	ld.local.v4.f32 	{%f755, %f756, %f757, %f758}, [%rd92];
	st.global.f32 	[%rd91+-268], %f755;
	ld.local.v4.f32 	{%f759, %f760, %f761, %f762}, [%rd92+2048];
	st.global.f32 	[%rd91+-12], %f759;
	st.global.f32 	[%rd91+-776], %f748;
	st.global.f32 	[%rd91+-520], %f752;
	st.global.f32 	[%rd91+-264], %f756;
	st.global.f32 	[%rd91+-8], %f760;
	st.global.f32 	[%rd91+-772], %f749;
	st.global.f32 	[%rd91+-516], %f753;
	st.global.f32 	[%rd91+-260], %f757;
	st.global.f32 	[%rd91+-4], %f761;
	st.global.f32 	[%rd91+-768], %f750;
	st.global.f32 	[%rd91+-512], %f754;
	st.global.f32 	[%rd91+-256], %f758;
	st.global.f32 	[%rd91], %f762;
	add.s32 	%r105, %r105, 4;
	add.s64 	%rd92, %rd92, 16;
	add.s64 	%rd91, %rd91, 16;
	setp.ne.s32 	%p23, %r105, 64;
	@%p23 bra 	$L__BB0_28;
	add.s64 	%rd94, %rd1, 5632;
	add.s64 	%rd93, %rd69, 13068;
	mov.b32 	%r106, 0;
$L__BB0_30:
	ld.local.v4.f32 	{%f763, %f764, %f765, %f766}, [%rd94+-4096];
	st.global.f32 	[%rd93+-780], %f763;
	ld.local.v4.f32 	{%f767, %f768, %f769, %f770}, [%rd94+-2048];
	st.global.f32 	[%rd93+-524], %f767;
	ld.local.v4.f32 	{%f771, %f772, %f773, %f774}, [%rd94];
	st.global.f32 	[%rd93+-268], %f771;
	ld.local.v4.f32 	{%f775, %f776, %f777, %f778}, [%rd94+2048];
	st.global.f32 	[%rd93+-12], %f775;
	st.global.f32 	[%rd93+-776], %f764;
	st.global.f32 	[%rd93+-520], %f768;
	st.global.f32 	[%rd93+-264], %f772;
	st.global.f32 	[%rd93+-8], %f776;
	st.global.f32 	[%rd93+-772], %f765;
	st.global.f32 	[%rd93+-516], %f769;
	st.global.f32 	[%rd93+-260], %f773;
	st.global.f32 	[%rd93+-4], %f777;
	st.global.f32 	[%rd93+-768], %f766;
	st.global.f32 	[%rd93+-512], %f770;
	st.global.f32 	[%rd93+-256], %f774;
	st.global.f32 	[%rd93], %f778;
	add.s32 	%r106, %r106, 4;
	add.s64 	%rd94, %rd94, 16;
	add.s64 	%rd93, %rd93, 16;
	setp.ne.s32 	%p24, %r106, 64;
	@%p24 bra 	$L__BB0_30;
	add.s64 	%rd96, %rd1, 5888;
	add.s64 	%rd95, %rd69, 15116;
	mov.b32 	%r107, 0;
$L__BB0_32:
	ld.local.v4.f32 	{%f779, %f780, %f781, %f782}, [%rd96+-4096];
	st.global.f32 	[%rd95+-780], %f779;
	ld.local.v4.f32 	{%f783, %f784, %f785, %f786}, [%rd96+-2048];
	st.global.f32 	[%rd95+-524], %f783;
	ld.local.v4.f32 	{%f787, %f788, %f789, %f790}, [%rd96];
	st.global.f32 	[%rd95+-268], %f787;
	ld.local.v4.f32 	{%f791, %f792, %f793, %f794}, [%rd96+2048];
	st.global.f32 	[%rd95+-12], %f791;
	st.global.f32 	[%rd95+-776], %f780;
	st.global.f32 	[%rd95+-520], %f784;
	st.global.f32 	[%rd95+-264], %f788;
	st.global.f32 	[%rd95+-8], %f792;
	st.global.f32 	[%rd95+-772], %f781;
	st.global.f32 	[%rd95+-516], %f785;
	st.global.f32 	[%rd95+-260], %f789;
	st.global.f32 	[%rd95+-4], %f793;
	st.global.f32 	[%rd95+-768], %f782;
	st.global.f32 	[%rd95+-512], %f786;
	st.global.f32 	[%rd95+-256], %f790;
	st.global.f32 	[%rd95], %f794;
	add.s32 	%r107, %r107, 4;
	add.s64 	%rd96, %rd96, 16;
	add.s64 	%rd95, %rd95, 16;
	setp.ne.s32 	%p25, %r107, 64;
	@%p25 bra 	$L__BB0_32;
	ret;

}


// ===== COMPILED SASS (sm_100) =====

	.target	sm_100

	.elftype	@"ET_EXEC"


//--------------------- .note.nv.tkinfo           --------------------------
	.section	.note.nv.tkinfo,"",@"SHT_NOTE"
	.sectionflags	@"SHF_NOTE_NV_TKINFO"
	.tkinfo
        /*0018*/ 	.word	0x00000002
        /*0030*/ 	.string	""
        /*0030*/ 	.string	"ptxas"
        /*0030*/ 	.string	"Cuda compilation tools, release 13.0, V13.0.88"
        /*0030*/ 	.string	"Build cuda_13.0.r13.0/compiler.36424714_0"
        /*0030*/ 	.string	"-arch sm_100 -m 64 "



//--------------------- .note.nv.cuinfo           --------------------------
	.section	.note.nv.cuinfo,"",@"SHT_NOTE"
	.sectionflags	@"SHF_NOTE_NV_CUINFO"
        /*0018*/ 	.short	0x0002
        /*001a*/ 	.short	0x0064
        /*001c*/ 	.short	0x0082
	.zero		2


//--------------------- .nv.info                  --------------------------
	.section	.nv.info,"",@"SHT_CUDA_INFO"
	.align	4


	//----- nvinfo : EIATTR_REGCOUNT
	.align		4
        /*0000*/ 	.byte	0x04, 0x2f
        /*0002*/ 	.short	(.L_1 - .L_0)
	.align		4
.L_0:
        /*0004*/ 	.word	index@(main_kernel0)
        /*0008*/ 	.word	0x000000a8


	//----- nvinfo : EIATTR_FRAME_SIZE
	.align		4
.L_1:
        /*000c*/ 	.byte	0x04, 0x11
        /*000e*/ 	.short	(.L_3 - .L_2)
	.align		4
.L_2:
        /*0010*/ 	.word	index@(main_kernel0)
        /*0014*/ 	.word	0x00002000


	//----- nvinfo : EIATTR_MIN_STACK_SIZE
	.align		4
.L_3:
        /*0018*/ 	.byte	0x04, 0x12
        /*001a*/ 	.short	(.L_5 - .L_4)
	.align		4
.L_4:
        /*001c*/ 	.word	index@(main_kernel0)
        /*0020*/ 	.word	0x00002000
.L_5:


//--------------------- .nv.compat                --------------------------
	.section	.nv.compat,"",@"SHT_CUDA_COMPAT_INFO"
	.align	4
        /*0000*/ 	.byte	0x02, 0x09, 0x00, 0x00, 0x02, 0x02, 0x01, 0x00, 0x02, 0x05, 0x05, 0x00, 0x03, 0x07, 0x01, 0x01
        /*0010*/ 	.byte	0x02, 0x03, 0x00, 0x00, 0x02, 0x06, 0x01, 0x00, 0x04, 0x0b, 0x08, 0x00, 0x09, 0x00, 0x00, 0x00
        /*0020*/ 	.byte	0x00, 0x00, 0x00, 0x00


//--------------------- .nv.info.main_kernel0     --------------------------
	.section	.nv.info.main_kernel0,"",@"SHT_CUDA_INFO"
	.sectionflags	@""
	.align	4


	//----- nvinfo : EIATTR_CUDA_API_VERSION
	.align		4
        /*0000*/ 	.byte	0x04, 0x37
        /*0002*/ 	.short	(.L_7 - .L_6)
.L_6:
        /*0004*/ 	.word	0x00000082


	//----- nvinfo : EIATTR_KPARAM_INFO
	.align		4
.L_7:
        /*0008*/ 	.byte	0x04, 0x17
        /*000a*/ 	.short	(.L_9 - .L_8)
.L_8:
        /*000c*/ 	.word	0x00000000
        /*0010*/ 	.short	0x0002
        /*0012*/ 	.short	0x0010
        /*0014*/ 	.byte	0x00, 0xf5, 0x21, 0x00


	//----- nvinfo : EIATTR_KPARAM_INFO
	.align		4
.L_9:
        /*0018*/ 	.byte	0x04, 0x17
        /*001a*/ 	.short	(.L_11 - .L_10)
.L_10:
        /*001c*/ 	.word	0x00000000
        /*0020*/ 	.short	0x0001
        /*0022*/ 	.short	0x0008
        /*0024*/ 	.byte	0x00, 0xf5, 0x21, 0x00


	//----- nvinfo : EIATTR_KPARAM_INFO
	.align		4
.L_11:
        /*0028*/ 	.byte	0x04, 0x17
        /*002a*/ 	.short	(.L_13 - .L_12)
.L_12:
        /*002c*/ 	.word	0x00000000
        /*0030*/ 	.short	0x0000
        /*0032*/ 	.short	0x0000
        /*0034*/ 	.byte	0x00, 0xf5, 0x21, 0x00


	//----- nvinfo : EIATTR_SPARSE_MMA_MASK
	.align		4
.L_13:
        /*0038*/ 	.byte	0x03, 0x50
        /*003a*/ 	.short	0x0000


	//----- nvinfo : EIATTR_MAXREG_COUNT
	.align		4
        /*003c*/ 	.byte	0x03, 0x1b
        /*003e*/ 	.short	0x00ff


	//----- nvinfo : EIATTR_NUM_BARRIERS
	.align		4
        /*0040*/ 	.byte	0x02, 0x4c
        /*0042*/ 	.byte	0x01
	.zero		1


	//----- nvinfo : EIATTR_MERCURY_ISA_VERSION
	.align		4
        /*0044*/ 	.byte	0x03, 0x5f
        /*0046*/ 	.short	0x0101


	//----- nvinfo : EIATTR_VRC_CTA_INIT_COUNT
	.align		4
        /*0048*/ 	.byte	0x02, 0x4a
	.zero		1
	.zero		1


	//----- nvinfo : EIATTR_EXIT_INSTR_OFFSETS
	.align		4
        /*004c*/ 	.byte	0x04, 0x1c
        /*004e*/ 	.short	(.L_15 - .L_14)


	//   ....[0]....
.L_14:
        /*0050*/ 	.word	0x00008f70


	//----- nvinfo : EIATTR_CBANK_PARAM_SIZE
	.align		4
.L_15:
        /*0054*/ 	.byte	0x03, 0x19
        /*0056*/ 	.short	0x0018


	//----- nvinfo : EIATTR_PARAM_CBANK
	.align		4
        /*0058*/ 	.byte	0x04, 0x0a
        /*005a*/ 	.short	(.L_17 - .L_16)
	.align		4
.L_16:
        /*005c*/ 	.word	index@(.nv.constant0.main_kernel0)
        /*0060*/ 	.short	0x0380
        /*0062*/ 	.short	0x0018


	//----- nvinfo : EIATTR_SW_WAR
	.align		4
.L_17:
        /*0064*/ 	.byte	0x04, 0x36
        /*0066*/ 	.short	(.L_19 - .L_18)
.L_18:
        /*0068*/ 	.word	0x00000008
.L_19:


//--------------------- .nv.callgraph             --------------------------
	.section	.nv.callgraph,"",@"SHT_CUDA_CALLGRAPH"
	.align	4
	.sectionentsize	8
	.align		4
        /*0000*/ 	.word	0x00000000
	.align		4
        /*0004*/ 	.word	0xffffffff
	.align		4
        /*0008*/ 	.word	0x00000000
	.align		4
        /*000c*/ 	.word	0xfffffffe
	.align		4
        /*0010*/ 	.word	0x00000000
	.align		4
        /*0014*/ 	.word	0xfffffffd
	.align		4
        /*0018*/ 	.word	0x00000000
	.align		4
        /*001c*/ 	.word	0xfffffffc


//--------------------- .text.main_kernel0        --------------------------
	.section	.text.main_kernel0,"ax",@progbits
	.align	128
        .global         main_kernel0
        .type           main_kernel0,@function
        .size           main_kernel0,(.L_x_19 - main_kernel0)
        .other          main_kernel0,@"STO_CUDA_ENTRY STV_DEFAULT"
main_kernel0:
.text.main_kernel0:
[----:B------:R-:W0:Y:S08]  /*0000*/  LDC R1, c[0x0][0x37c] ;  /* 0x0000df00ff017b82 */ /* 0x000e300000000800 */
[----:B------:R-:W1:Y:S01]  /*0010*/  S2UR UR5, SR_CTAID.X ;  /* 0x00000000000579c3 */ /* 0x000e620000002500 */
[----:B0-----:R-:W-:Y:S01]  /*0020*/  IADD3 R1, PT, PT, R1, -0x2000, RZ ;  /* 0xffffe00001017810 */ /* 0x001fe20007ffe0ff */
[----:B------:R-:W-:Y:S01]  /*0030*/  UMOV UR7, 0x400 ;  /* 0x0000040000077882 */ /* 0x000fe20000000000 */
[----:B------:R-:W0:Y:S02]  /*0040*/  LDCU.64 UR16, c[0x0][0x358] ;  /* 0x00006b00ff1077ac */ /* 0x000e240008000a00 */
[----:B------:R-:W-:Y:S01]  /*0050*/  R2UR UR15, R1 ;  /* 0x00000000010f72ca */ /* 0x000fe200000e0000 */
[----:B------:R-:W-:-:S02]  /*0060*/  UIADD3 UR7, UPT, UPT, UR7, 0x20, URZ ;  /* 0x0000002007077890 */ /* 0x000fc4000fffe0ff */
[----:B------:R-:W2:Y:S01]  /*0070*/  S2UR UR14, SR_CgaCtaId ;  /* 0x00000000000e79c3 */ /* 0x000ea20000008800 */
[----:B-1----:R-:W-:Y:S02]  /*0080*/  USHF.L.U32 UR6, UR5, 0x8, URZ ;  /* 0x0000000805067899 */ /* 0x002fe400080006ff */
[----:B------:R-:W-:Y:S02]  /*0090*/  USHF.L.U32 UR4, UR5, 0xb, URZ ;  /* 0x0000000b05047899 */ /* 0x000fe400080006ff */
[----:B------:R-:W-:Y:S02]  /*00a0*/  USHF.L.U32 UR5, UR5, 0xe, URZ ;  /* 0x0000000e05057899 */ /* 0x000fe400080006ff */
[----:B------:R-:W-:Y:S02]  /*00b0*/  ULOP3.LUT UR6, UR6, 0x100, URZ, 0xc0, !UPT ;  /* 0x0000010006067892 */ /* 0x000fe4000f8ec0ff */
[----:B------:R-:W-:Y:S02]  /*00c0*/  ULOP3.LUT UR12, UR4, 0x7ffff000, URZ, 0xc0, !UPT ;  /* 0x7ffff000040c7892 */ /* 0x000fe4000f8ec0ff */
[----:B--2---:R-:W-:-:S02]  /*00d0*/  ULEA UR14, UR14, UR7, 0x18 ;  /* 0x000000070e0e7291 */ /* 0x004fc4000f8ec0ff */
[----:B------:R-:W-:Y:S01]  /*00e0*/  ULOP3.LUT UR13, UR6, 0x7ffc0000, UR5, 0xf8, !UPT ;  /* 0x7ffc0000060d7892 */ /* 0x000fe2000f8ef805 */
[----:B0-----:R-:W-:-:S11]  /*00f0*/  UMOV UR4, URZ ;  /* 0x000000ff00047c82 */ /* 0x001fd60008000000 */
.L_x_9:
[----:B------:R-:W0:Y:S01]  /*0100*/  LDCU.128 UR8, c[0x0][0x380] ;  /* 0x00007000ff0877ac */ /* 0x000e220008000c00 */
[----:B------:R-:W-:-:S04]  /*0110*/  UIADD3 UR6, UPT, UPT, UR12, UR4, URZ ;  /* 0x000000040c067290 */ /* 0x000fc8000fffe0ff */
[----:B0-----:R-:W-:-:S06]  /*0120*/  UIMAD.WIDE.U32 UR6, UR6, 0x4, UR8 ;  /* 0x00000004060678a5 */ /* 0x001fcc000f8e0008 */
[----:B-1-3--:R-:W-:Y:S02]  /*0130*/  MOV R2, UR6 ;  /* 0x0000000600027c02 */ /* 0x00afe40008000f00 */
[----:B------:R-:W-:-:S05]  /*0140*/  MOV R3, UR7 ;  /* 0x0000000700037c02 */ /* 0x000fca0008000f00 */
[----:B------:R-:W2:Y:S04]  /*0150*/  LDG.E.CONSTANT R4, desc[UR16][R2.64] ;  /* 0x0000001002047981 */ /* 0x000ea8000c1e9900 */
[----:B------:R-:W2:Y:S04]  /*0160*/  LDG.E.CONSTANT R5, desc[UR16][R2.64+0x800] ;  /* 0x0008001002057981 */ /* 0x000ea8000c1e9900 */
[----:B------:R-:W2:Y:S04]  /*0170*/  LDG.E.CONSTANT R6, desc[UR16][R2.64+0x1000] ;  /* 0x0010001002067981 */ /* 0x000ea8000c1e9900 */
[----:B------:R-:W2:Y:S04]  /*0180*/  LDG.E.CONSTANT R7, desc[UR16][R2.64+0x1800] ;  /* 0x0018001002077981 */ /* 0x000ea8000c1e9900 */
[----:B------:R-:W3:Y:S04]  /*0190*/  LDG.E.CONSTANT R8, desc[UR16][R2.64+0x2000] ;  /* 0x0020001002087981 */ /* 0x000ee8000c1e9900 */
[----:B------:R-:W3:Y:S04]  /*01a0*/  LDG.E.CONSTANT R9, desc[UR16][R2.64+0x2800] ;  /* 0x0028001002097981 */ /* 0x000ee8000c1e9900 */
[----:B------:R-:W3:Y:S04]  /*01b0*/  LDG.E.CONSTANT R10, desc[UR16][R2.64+0x3000] ;  /* 0x00300010020a7981 */ /* 0x000ee8000c1e9900 */
[----:B------:R-:W3:Y:S01]  /*01c0*/  LDG.E.CONSTANT R11, desc[UR16][R2.64+0x3800] ;  /* 0x00380010020b7981 */ /* 0x000ee2000c1e9900 */
[----:B------:R-:W0:Y:S01]  /*01d0*/  S2UR UR6, SR_CgaCtaId ;  /* 0x00000000000679c3 */ /* 0x000e220000008800 */
[----:B------:R-:W-:Y:S01]  /*01e0*/  UMOV UR5, 0x400 ;  /* 0x0000040000057882 */ /* 0x000fe20000000000 */
[----:B------:R-:W-:Y:S01]  /*01f0*/  HFMA2 R0, -RZ, RZ, 0, 1.9073486328125e-06 ;  /* 0x00000020ff007431 */ /* 0x000fe200000001ff */
[----:B0-----:R-:W-:-:S05]  /*0200*/  ULEA UR5, UR6, UR5, 0x18 ;  /* 0x0000000506057291 */ /* 0x001fca000f8ec0ff */
[----:B------:R-:W-:Y:S01]  /*0210*/  BAR.SYNC.DEFER_BLOCKING 0x0 ;  /* 0x0000000000007b1d */ /* 0x000fe20000010000 */
[----:B------:R-:W-:-:S04]  /*0220*/  ULEA UR6, UR4, UR13, 0x9 ;  /* 0x0000000d04067291 */ /* 0x000fc8000f8e48ff */
[----:B------:R-:W-:Y:S01]  /*0230*/  UIMAD.WIDE.U32 UR6, UR6, 0x4, UR10 ;  /* 0x00000004060678a5 */ /* 0x000fe2000f8e000a */
[----:B--2---:R0:W-:Y:S04]  /*0240*/  STS.128 [UR5], R4 ;  /* 0x00000004ff007988 */ /* 0x0041e80008000c05 */
[----:B---3--:R0:W-:Y:S01]  /*0250*/  STS.128 [UR5+0x10], R8 ;  /* 0x00001008ff007988 */ /* 0x0081e20008000c05 */
[----:B------:R-:W-:-:S04]  /*0260*/  UIADD3 UR5, UP0, UPT, UR6, 0x20, URZ ;  /* 0x0000002006057890 */ /* 0x000fc8000ff1e0ff */
[----:B------:R-:W-:Y:S02]  /*0270*/  UIADD3.X UR6, UPT, UPT, URZ, UR7, URZ, UP0, !UPT ;  /* 0x00000007ff067290 */ /* 0x000fe400087fe4ff */
[----:B------:R-:W-:-:S04]  /*0280*/  MOV R2, UR5 ;  /* 0x0000000500027c02 */ /* 0x000fc80008000f00 */
[----:B------:R-:W-:-:S07]  /*0290*/  MOV R3, UR6 ;  /* 0x0000000600037c02 */ /* 0x000fce0008000f00 */
.L_x_0:
[----:B------:R-:W2:Y:S04]  /*02a0*/  LDG.E.CONSTANT R20, desc[UR16][R2.64+-0x20] ;  /* 0xffffe01002147981 */ /* 0x000ea8000c1e9900 */
[----:B------:R-:W2:Y:S04]  /*02b0*/  LDG.E.CONSTANT R21, desc[UR16][R2.64+-0x1c] ;  /* 0xffffe41002157981 */ /* 0x000ea8000c1e9900 */
[----:B------:R-:W2:Y:S04]  /*02c0*/  LDG.E.CONSTANT R22, desc[UR16][R2.64+-0x18] ;  /* 0xffffe81002167981 */ /* 0x000ea8000c1e9900 */
[----:B------:R-:W2:Y:S04]  /*02d0*/  LDG.E.CONSTANT R23, desc[UR16][R2.64+-0x14] ;  /* 0xffffec1002177981 */ /* 0x000ea8000c1e9900 */
[----:B------:R-:W3:Y:S04]  /*02e0*/  LDG.E.CONSTANT R24, desc[UR16][R2.64+-0x10] ;  /* 0xfffff01002187981 */ /* 0x000ee8000c1e9900 */
[----:B------:R-:W3:Y:S04]  /*02f0*/  LDG.E.CONSTANT R25, desc[UR16][R2.64+-0xc] ;  /* 0xfffff41002197981 */ /* 0x000ee8000c1e9900 */
[----:B------:R-:W3:Y:S04]  /*0300*/  LDG.E.CONSTANT R26, desc[UR16][R2.64+-0x8] ;  /* 0xfffff810021a7981 */ /* 0x000ee8000c1e9900 */
[----:B------:R-:W3:Y:S04]  /*0310*/  LDG.E.CONSTANT R27, desc[UR16][R2.64+-0x4] ;  /* 0xfffffc10021b7981 */ /* 0x000ee8000c1e9900 */
[----:B------:R-:W4:Y:S04]  /*0320*/  LDG.E.CONSTANT R28, desc[UR16][R2.64] ;  /* 0x00000010021c7981 */ /* 0x000f28000c1e9900 */
[----:B------:R-:W4:Y:S04]  /*0330*/  LDG.E.CONSTANT R29, desc[UR16][R2.64+0x4] ;  /* 0x00000410021d7981 */ /* 0x000f28000c1e9900 */
[----:B------:R-:W4:Y:S04]  /*0340*/  LDG.E.CONSTANT R30, desc[UR16][R2.64+0x8] ;  /* 0x00000810021e7981 */ /* 0x000f28000c1e9900 */
[----:B------:R-:W4:Y:S04]  /*0350*/  LDG.E.CONSTANT R31, desc[UR16][R2.64+0xc] ;  /* 0x00000c10021f7981 */ /* 0x000f28000c1e9900 */
[----:B------:R-:W5:Y:S04]  /*0360*/  LDG.E.CONSTANT R32, desc[UR16][R2.64+0x10] ;  /* 0x0000101002207981 */ /* 0x000f68000c1e9900 */
        /* <DEDUP_REMOVED lines=35> */
[----:B0-----:R-:W5:Y:S04]  /*05a0*/  LDG.E.CONSTANT R4, desc[UR16][R2.64+0xa0] ;  /* 0x0000a01002047981 */ /* 0x001f68000c1e9900 */
        /* <DEDUP_REMOVED lines=14> */
[----:B------:R0:W5:Y:S02]  /*0690*/  LDG.E.CONSTANT R19, desc[UR16][R2.64+0xdc] ;  /* 0x0000dc1002137981 */ /* 0x000164000c1e9900 */
[----:B0-----:R-:W-:-:S04]  /*06a0*/  IADD3 R2, P1, PT, R2, 0x100, RZ ;  /* 0x0000010002027810 */ /* 0x001fc80007f3e0ff */
[----:B------:R-:W-:Y:S01]  /*06b0*/  IADD3.X R3, PT, PT, RZ, R3, RZ, P1, !PT ;  /* 0x00000003ff037210 */ /* 0x000fe20000ffe4ff */
[----:B--2---:R-:W-:Y:S04]  /*06c0*/  STS.128 [R0+UR14+-0x20], R20 ;  /* 0xffffe01400007988 */ /* 0x004fe80008000c0e */
[----:B---3--:R-:W-:Y:S04]  /*06d0*/  STS.128 [R0+UR14+-0x10], R24 ;  /* 0xfffff01800007988 */ /* 0x008fe80008000c0e */
[----:B----4-:R-:W-:Y:S04]  /*06e0*/  STS.128 [R0+UR14], R28 ;  /* 0x0000001c00007988 */ /* 0x010fe80008000c0e */
[----:B-----5:R-:W-:Y:S04]  /*06f0*/  STS.128 [R0+UR14+0x10], R32 ;  /* 0x0000102000007988 */ /* 0x020fe80008000c0e */
[----:B------:R-:W-:Y:S04]  /*0700*/  STS.128 [R0+UR14+0x20], R36 ;  /* 0x0000202400007988 */ /* 0x000fe80008000c0e */
        /* <DEDUP_REMOVED lines=10> */
[----:B------:R0:W-:Y:S02]  /*07b0*/  STS.128 [R0+UR14+0xd0], R16 ;  /* 0x0000d01000007988 */ /* 0x0001e40008000c0e */
[----:B0-----:R-:W-:-:S04]  /*07c0*/  IADD3 R0, PT, PT, R0, 0x100, RZ ;  /* 0x0000010000007810 */ /* 0x001fc80007ffe0ff */
[----:B------:R-:W-:-:S13]  /*07d0*/  ISETP.NE.AND P0, PT, R0, 0x420, PT ;  /* 0x000004200000780c */ /* 0x000fda0003f05270 */
[----:B------:R-:W-:Y:S05]  /*07e0*/  @P0 BRA `(.L_x_0) ;  /* 0xfffffff800ac0947 */ /* 0x000fea000383ffff */
[----:B------:R-:W-:Y:S01]  /*07f0*/  BAR.SYNC.DEFER_BLOCKING 0x0 ;  /* 0x0000000000007b1d */ /* 0x000fe20000010000 */
[----:B------:R-:W-:-:S09]  /*0800*/  UISETP.NE.AND UP0, UPT, UR4, URZ, UPT ;  /* 0x000000ff0400728c */ /* 0x000fd2000bf05270 */
[----:B------:R-:W-:Y:S05]  /*0810*/  BRA.U !UP0, `(.L_x_1) ;  /* 0x0000001908f87547 */ /* 0x000fea000b800000 */
[----:B------:R-:W-:Y:S01]  /*0820*/  UPLOP3.LUT UP0, UPT, UPT, UPT, UPT, 0x80, 0x8 ;  /* 0x000000000008789c */ /* 0x000fe20003f0f070 */
[----:B------:R-:W-:-:S10]  /*0830*/  UMOV UR5, URZ ;  /* 0x000000ff00057c82 */ /* 0x000fd40008000000 */
.L_x_4:
[----:B------:R-:W-:Y:S02]  /*0840*/  UPLOP3.LUT UP1, UPT, UPT, UPT, UP0, 0x80, 0x8 ;  /* 0x000000000008789c */ /* 0x000fe40003f2f000 */
[----:B------:R-:W-:Y:S01]  /*0850*/  UPLOP3.LUT UP0, UPT, UPT, UPT, UPT, 0x80, 0x8 ;  /* 0x000000000008789c */ /* 0x000fe20003f0f070 */
[----:B-1----:R-:W-:-:S10]  /*0860*/  UMOV UR6, URZ ;  /* 0x000000ff00067c82 */ /* 0x002fd40008000000 */
.L_x_3:
[----:B------:R-:W0:Y:S01]  /*0870*/  S2UR UR8, SR_CgaCtaId ;  /* 0x00000000000879c3 */ /* 0x000e220000008800 */
[----:B------:R-:W-:Y:S01]  /*0880*/  UMOV UR7, 0x400 ;  /* 0x0000040000077882 */ /* 0x000fe20000000000 */
[----:B------:R-:W-:Y:S02]  /*0890*/  UPLOP3.LUT UP2, UPT, UPT, UPT, UP0, 0x80, 0x8 ;  /* 0x000000000008789c */ /* 0x000fe40003f4f000 */
[----:B------:R-:W-:-:S04]  /*08a0*/  UIADD3 UR14, UPT, UPT, UR7, 0x20, URZ ;  /* 0x00000020070e7890 */ /* 0x000fc8000fffe0ff */
[----:B0-----:R-:W-:Y:S02]  /*08b0*/  ULEA UR14, UR8, UR14, 0x18 ;  /* 0x0000000e080e7291 */ /* 0x001fe4000f8ec0ff */
[----:B------:R-:W-:Y:S02]  /*08c0*/  ULEA UR10, UR8, UR7, 0x18 ;  /* 0x00000007080a7291 */ /* 0x000fe4000f8ec0ff */
[----:B------:R-:W-:-:S09]  /*08d0*/  ULEA UR9, UR6, UR14, 0x2 ;  /* 0x0000000e06097291 */ /* 0x000fd2000f8e10ff */
[----:B------:R-:W0:Y:S04]  /*08e0*/  LDS.128 R4, [UR9] ;  /* 0x00000009ff047984 */ /* 0x000e280008000c00 */
[----:B-1----:R-:W1:Y:S04]  /*08f0*/  LDS.128 R8, [UR9+0x100] ;  /* 0x00010009ff087984 */ /* 0x002e680008000c00 */
[----:B------:R-:W2:Y:S04]  /*0900*/  LDS.128 R12, [UR9+0x200] ;  /* 0x00020009ff0c7984 */ /* 0x000ea80008000c00 */
[----:B------:R-:W3:Y:S04]  /*0910*/  LDS.128 R16, [UR9+0x300] ;  /* 0x00030009ff107984 */ /* 0x000ee80008000c00 */
[----:B------:R-:W4:Y:S04]  /*0920*/  LDS.128 R20, [UR9+0x10] ;  /* 0x00001009ff147984 */ /* 0x000f280008000c00 */
[----:B------:R-:W0:Y:S04]  /*0930*/  LDS.128 R24, [UR9+0x110] ;  /* 0x00011009ff187984 */ /* 0x000e280008000c00 */
        /* <DEDUP_REMOVED lines=25> */
[----:B------:R-:W0:Y:S01]  /*0ad0*/  LDS.128 R128, [UR9+0x370] ;  /* 0x00037009ff807984 */ /* 0x000e220008000c00 */
[----:B------:R-:W-:-:S03]  /*0ae0*/  ULEA UR9, UR5, UR6, 0x8 ;  /* 0x0000000605097291 */ /* 0x000fc6000f8e40ff */
[----:B-1234-:R-:W-:-:S09]  /*0af0*/  UMOV UR6, URZ ;  /* 0x000000ff00067c82 */ /* 0x01efd20008000000 */
.L_x_2:
[----:B------:R-:W-:-:S04]  /*0b00*/  ULEA UR7, UR6, UR9, 0x6 ;  /* 0x0000000906077291 */ /* 0x000fc8000f8e30ff */
[----:B------:R-:W-:Y:S02]  /*0b10*/  ULEA UR8, UR7, UR15, 0x2 ;  /* 0x0000000f07087291 */ /* 0x000fe4000f8e10ff */
[----:B------:R-:W-:-:S07]  /*0b20*/  ULEA UR7, UR5, UR6, 0x2 ;  /* 0x0000000605077291 */ /* 0x000fce000f8e10ff */
[----:B-1----:R-:W2:Y:S01]  /*0b30*/  LDL R154, [UR8+0x1004] ;  /* 0x00100408ff9a7983 */ /* 0x002ea20008100800 */
[----:B------:R-:W-:-:S03]  /*0b40*/  ULEA UR7, UR7, UR10, 0x2 ;  /* 0x0000000a07077291 */ /* 0x000fc6000f8e10ff */
[----:B------:R-:W3:Y:S04]  /*0b50*/  LDL R157, [UR8+0x800] ;  /* 0x00080008ff9d7983 */ /* 0x000ee80008100800 */
[----:B------:R-:W0:Y:S04]  /*0b60*/  LDL R155, [UR8] ;  /* 0x00000008ff9b7983 */ /* 0x000e280008100800 */
[----:B------:R-:W4:Y:S04]  /*0b70*/  LDL R152, [UR8+0x1804] ;  /* 0x00180408ff987983 */ /* 0x000f280008100800 */
[----:B------:R-:W5:Y:S04]  /*0b80*/  LDL R148, [UR8+0x80c] ;  /* 0x00080c08ff947983 */ /* 0x000f680008100800 */
        /* <DEDUP_REMOVED lines=9> */
[----:B------:R-:W1:Y:S04]  /*0c20*/  LDS R142, [UR7] ;  /* 0x00000007ff8e7984 */ /* 0x000e680008000800 */
        /* <DEDUP_REMOVED lines=16> */
[----:B------:R-:W5:Y:S01]  /*0d30*/  LDL R2, [UR8+0x1c] ;  /* 0x00001c08ff027983 */ /* 0x000f620008100800 */
[----:B-1----:R-:W-:-:S03]  /*0d40*/  R2UR UR7, R142 ;  /* 0x000000008e0772ca */ /* 0x002fc600000e0000 */
[----:B------:R-:W5:Y:S10]  /*0d50*/  LDL R142, [UR8+0x181c] ;  /* 0x00181c08ff8e7983 */ /* 0x000f740008100800 */
[----:B--2---:R-:W-:Y:S01]  /*0d60*/  FFMA R154, R13, UR7, R154 ;  /* 0x000000070d9a7c23 */ /* 0x004fe2000800009a */
[----:B---3--:R-:W-:-:S04]  /*0d70*/  FFMA R157, R8, UR7, R157 ;  /* 0x00000007089d7c23 */ /* 0x008fc8000800009d */
[----:B------:R5:W-:Y:S01]  /*0d80*/  STL [UR8+0x1004], R154 ;  /* 0x0010049aff007987 */ /* 0x000be20008100808 */
[----:B0-----:R-:W-:-:S03]  /*0d90*/  FFMA R155, R4, UR7, R155 ;  /* 0x00000007049b7c23 */ /* 0x001fc6000800009b */
[----:B------:R0:W-:Y:S01]  /*0da0*/  STL [UR8+0x800], R157 ;  /* 0x0008009dff007987 */ /* 0x0001e20008100808 */
[----:B----4-:R-:W-:-:S03]  /*0db0*/  FFMA R152, R17, UR7, R152 ;  /* 0x0000000711987c23 */ /* 0x010fc60008000098 */
[----:B------:R-:W-:Y:S01]  /*0dc0*/  STL [UR8], R155 ;  /* 0x0000009bff007987 */ /* 0x000fe20008100808 */
[----:B-----5:R-:W-:-:S03]  /*0dd0*/  FFMA R154, R11, UR7, R148 ;  /* 0x000000070b9a7c23 */ /* 0x020fc60008000094 */
[----:B------:R1:W-:Y:S01]  /*0de0*/  STL [UR8+0x1804], R152 ;  /* 0x00180498ff007987 */ /* 0x0003e20008100808 */
[----:B------:R-:W-:-:S03]  /*0df0*/  FFMA R151, R6, UR7, R151 ;  /* 0x0000000706977c23 */ /* 0x000fc60008000097 */
[----:B------:R2:W-:Y:S01]  /*0e00*/  STL [UR8+0x80c], R154 ;  /* 0x00080c9aff007987 */ /* 0x0005e20008100808 */
[----:B0-----:R-:W-:-:S03]  /*0e10*/  FFMA R157, R18, UR7, R141 ;  /* 0x00000007129d7c23 */ /* 0x001fc6000800008d */
[----:B-1----:R-:W3:Y:S01]  /*0e20*/  LDL R152, [UR8+0x1024] ;  /* 0x00102408ff987983 */ /* 0x002ee20008100800 */
[----:B------:R-:W-:-:S03]  /*0e30*/  FFMA R150, R7, UR7, R150 ;  /* 0x0000000707967c23 */ /* 0x000fc60008000096 */
[----:B------:R-:W4:Y:S01]  /*0e40*/  LDL R141, [UR8+0x20] ;  /* 0x00002008ff8d7983 */ /* 0x000f220008100800 */
[----:B------:R-:W-:-:S03]  /*0e50*/  FFMA R156, R9, UR7, R156 ;  /* 0x00000007099c7c23 */ /* 0x000fc6000800009c */
[----:B------:R0:W-:Y:S01]  /*0e60*/  STL [UR8+0x8], R151 ;  /* 0x00000897ff007987 */ /* 0x0001e20008100808 */
[----:B------:R-:W-:-:S03]  /*0e70*/  FFMA R155, R14, UR7, R149 ;  /* 0x000000070e9b7c23 */ /* 0x000fc60008000095 */
[----:B--2---:R-:W2:Y:S01]  /*0e80*/  LDL R154, [UR8+0x1824] ;  /* 0x00182408ff9a7983 */ /* 0x004ea20008100800 */
[----:B------:R-:W-:-:S03]  /*0e90*/  FFMA R144, R15, UR7, R144 ;  /* 0x000000070f907c23 */ /* 0x000fc60008000090 */
[----:B------:R-:W5:Y:S01]  /*0ea0*/  LDL R149, [UR8+0x820] ;  /* 0x00082008ff957983 */ /* 0x000f620008100800 */
[----:B------:R-:W-:-:S03]  /*0eb0*/  FFMA R147, R20, UR7, R147 ;  /* 0x0000000714937c23 */ /* 0x000fc60008000093 */
[----:B0-----:R-:W5:Y:S01]  /*0ec0*/  LDL R151, [UR8+0x1020] ;  /* 0x00102008ff977983 */ /* 0x001f620008100800 */
[----:B------:R-:W-:-:S03]  /*0ed0*/  FFMA R153, R10, UR7, R153 ;  /* 0x000000070a997c23 */ /* 0x000fc60008000099 */
[----:B------:R0:W-:Y:S01]  /*0ee0*/  STL [UR8+0xc], R150 ;  /* 0x00000c96ff007987 */ /* 0x0001e20008100808 */
[----:B------:R-:W-:-:S03]  /*0ef0*/  FFMA R146, R19, UR7, R146 ;  /* 0x0000000713927c23 */ /* 0x000fc60008000092 */
[----:B------:R-:W5:Y:S04]  /*0f00*/  LDL R148, [UR8+0x24] ;  /* 0x00002408ff947983 */ /* 0x000f680008100800 */
[----:B------:R1:W-:Y:S01]  /*0f10*/  STL [UR8+0x804], R156 ;  /* 0x0008049cff007987 */ /* 0x0003e20008100808 */
[----:B------:R-:W-:-:S03]  /*0f20*/  FFMA R158, R5, UR7, R158 ;  /* 0x00000007059e7c23 */ /* 0x000fc6000800009e */
[----:B0-----:R-:W5:Y:S01]  /*0f30*/  LDL R150, [UR8+0x824] ;  /* 0x00082408ff967983 */ /* 0x001f620008100800 */
[----:B------:R-:W-:-:S03]  /*0f40*/  FFMA R160, R24, UR7, R143 ;  /* 0x0000000718a07c23 */ /* 0x000fc6000800008f */
[----:B------:R0:W-:Y:S04]  /*0f50*/  STL [UR8+0x100c], R144 ;  /* 0x00100c90ff007987 */ /* 0x0001e80008100808 */
[----:B------:R0:W-:Y:S04]  /*0f60*/  STL [UR8+0x10], R147 ;  /* 0x00001093ff007987 */ /* 0x0001e80008100808 */
[----:B-1----:R-:W5:Y:S01]  /*0f70*/  LDL R156, [UR8+0x2c] ;  /* 0x00002c08ff9c7983 */ /* 0x002f620008100800 */
[----:B------:R-:W-:-:S03]  /*0f80*/  FFMA R162, R28, UR7, R145 ;  /* 0x000000071ca27c23 */ /* 0x000fc60008000091 */
[----:B------:R1:W-:Y:S04]  /*0f90*/  STL [UR8+0x808], R153 ;  /* 0x00080899ff007987 */ /* 0x0003e80008100808 */
[----:B0-----:R-:W5:Y:S04]  /*0fa0*/  LDL R144, [UR8+0x102c] ;  /* 0x00102c08ff907983 */ /* 0x001f680008100800 */
[----:B------:R-:W5:Y:S01]  /*0fb0*/  LDL R147, [UR8+0x30] ;  /* 0x00003008ff937983 */ /* 0x000f620008100800 */
[----:B------:R-:W-:-:S03]  /*0fc0*/  FFMA R159, R12, UR7, R159 ;  /* 0x000000070c9f7c23 */ /* 0x000fc6000800009f */
[----:B------:R0:W-:Y:S01]  /*0fd0*/  STL [UR8+0x1008], R155 ;  /* 0x0010089bff007987 */ /* 0x0001e20008100808 */
[----:B------:R-:W-:-:S03]  /*0fe0*/  FFMA R161, R16, UR7, R161 ;  /* 0x0000000710a17c23 */ /* 0x000fc600080000a1 */
[----:B-1----:R-:W5:Y:S01]  /*0ff0*/  LDL R153, [UR8+0x1820] ;  /* 0x00182008ff997983 */ /* 0x002f620008100800 */
[----:B------:R-:W-:-:S03]  /*1000*/  FFMA R164, R21, UR7, R140 ;  /* 0x0000000715a47c23 */ /* 0x000fc6000800008c */
[----:B------:R1:W-:Y:S04]  /*1010*/  STL [UR8+0x180c], R146 ;  /* 0x00180c92ff007987 */ /* 0x0003e80008100808 */
[----:B------:R-:W5:Y:S01]  /*1020*/  LDL R143, [UR8+0x830] ;  /* 0x00083008ff8f7983 */ /* 0x000f620008100800 */
[----:B------:R-:W-:-:S03]  /*1030*/  FFMA R137, R22, UR7, R137 ;  /* 0x0000000716897c23 */ /* 0x000fc60008000089 */
[----:B0-----:R-:W5:Y:S04]  /*1040*/  LDL R155, [UR8+0x28] ;  /* 0x00002808ff9b7983 */ /* 0x001f680008100800 */
[----:B-1----:R-:W5:Y:S04]  /*1050*/  LDL R146, [UR8+0x182c] ;  /* 0x00182c08ff927983 */ /* 0x002f680008100800 */
[----:B------:R0:W-:Y:S01]  /*1060*/  STL [UR8+0x4], R158 ;  /* 0x0000049eff007987 */ /* 0x0001e20008100808 */
[----:B------:R-:W-:-:S03]  /*1070*/  FFMA R163, R32, UR7, R139 ;  /* 0x0000000720a37c23 */ /* 0x000fc6000800008b */
[----:B------:R-:W5:Y:S04]  /*1080*/  LDL R145, [UR8+0x1030] ;  /* 0x00103008ff917983 */ /* 0x000f680008100800 */
[----:B0-----:R-:W5:Y:S04]  /*1090*/  LDL R158, [UR8+0x82c] ;  /* 0x00082c08ff9e7983 */ /* 0x001f680008100800 */
[----:B------:R-:W5:Y:S01]  /*10a0*/  LDL R140, [UR8+0x834] ;  /* 0x00083408ff8c7983 */ /* 0x000f620008100800 */
[----:B------:R-:W-:-:S03]  /*10b0*/  FFMA R165, R25, UR7, R0 ;  /* 0x0000000719a57c23 */ /* 0x000fc60008000000 */
[----:B------:R0:W-:Y:S04]  /*10c0*/  STL [UR8+0x810], R160 ;  /* 0x000810a0ff007987 */ /* 0x0001e80008100808 */
[----:B------:R1:W-:Y:S04]  /*10d0*/  STL [UR8+0x1010], R162 ;  /* 0x001010a2ff007987 */ /* 0x0003e80008100808 */
[----:B------:R-:W5:Y:S01]  /*10e0*/  LDL R139, [UR8+0x1830] ;  /* 0x00183008ff8b7983 */ /* 0x000f620008100800 */
[----:B0-----:R-:W-:-:S03]  /*10f0*/  FFMA R160, R29, UR7, R136 ;  /* 0x000000071da07c23 */ /* 0x001fc60008000088 */
[----:B------:R0:W-:Y:S01]  /*1100*/  STL [UR8+0x1000], R159 ;  /* 0x0010009fff007987 */ /* 0x0001e20008100808 */
[----:B-1----:R-:W-:-:S03]  /*1110*/  FFMA R162, R33, UR7, R138 ;  /* 0x0000000721a27c23 */ /* 0x002fc6000800008a */
[----:B------:R-:W-:Y:S04]  /*1120*/  STL [UR8+0x1800], R161 ;  /* 0x001800a1ff007987 */ /* 0x000fe80008100808 */
[----:B------:R1:W-:Y:S04]  /*1130*/  STL [UR8+0x1808], R157 ;  /* 0x0018089dff007987 */ /* 0x0003e80008100808 */
[----:B0-----:R-:W5:Y:S04]  /*1140*/  LDL R159, [UR8+0x1028] ;  /* 0x00102808ff9f7983 */ /* 0x001f680008100800 */
[----:B-1----:R-:W5:Y:S04]  /*1150*/  LDL R157, [UR8+0x828] ;  /* 0x00082808ff9d7983 */ /* 0x002f680008100800 */
[----:B------:R-:W5:Y:S04]  /*1160*/  LDL R161, [UR8+0x1828] ;  /* 0x00182808ffa17983 */ /* 0x000f680008100800 */
[----:B------:R-:W5:Y:S04]  /*1170*/  LDL R0, [UR8+0x34] ;  /* 0x00003408ff007983 */ /* 0x000f680008100800 */
[----:B------:R-:W5:Y:S04]  /*1180*/  LDL R136, [UR8+0x1034] ;  /* 0x00103408ff887983 */ /* 0x000f680008100800 */
[----:B------:R-:W5:Y:S04]  /*1190*/  LDL R138, [UR8+0x1834] ;  /* 0x00183408ff8a7983 */ /* 0x000f680008100800 */
[----:B------:R0:W-:Y:S04]  /*11a0*/  STL [UR8+0x18], R137 ;  /* 0x00001889ff007987 */ /* 0x0001e80008100808 */
[----:B------:R1:W-:Y:S04]  /*11b0*/  STL [UR8+0x14], R164 ;  /* 0x000014a4ff007987 */ /* 0x0003e80008100808 */
[----:B0-----:R-:W5:Y:S04]  /*11c0*/  LDL R137, [UR8+0x38] ;  /* 0x00003808ff897983 */ /* 0x001f680008100800 */
[----:B------:R0:W-:Y:S01]  /*11d0*/  STL [UR8+0x1810], R163 ;  /* 0x001810a3ff007987 */ /* 0x0001e20008100808 */
[----:B-1----:R-:W-:-:S03]  /*11e0*/  FFMA R164, R30, UR7, R133 ;  /* 0x000000071ea47c23 */ /* 0x002fc60008000085 */
[----:B------:R1:W-:Y:S01]  /*11f0*/  STL [UR8+0x814], R165 ;  /* 0x000814a5ff007987 */ /* 0x0003e20008100808 */
[----:B------:R-:W-:Y:S01]  /*1200*/  FFMA R134, R31, UR7, R134 ;  /* 0x000000071f867c23 */ /* 0x000fe20008000086 */
[----:B0-----:R-:W-:Y:S02]  /*1210*/  FFMA R163, R26, UR7, R3 ;  /* 0x000000071aa37c23 */ /* 0x001fe40008000003 */
[----:B------:R-:W5:Y:S01]  /*1220*/  LDL R133, [UR8+0x838] ;  /* 0x00083808ff857983 */ /* 0x000f620008100800 */
[----:B-1----:R-:W-:-:S03]  /*1230*/  FFMA R165, R34, UR7, R135 ;  /* 0x0000000722a57c23 */ /* 0x002fc60008000087 */
[----:B------:R-:W5:Y:S04]  /*1240*/  LDL R3, [UR8+0x1038] ;  /* 0x00103808ff037983 */ /* 0x000f680008100800 */
[----:B------:R-:W5:Y:S04]  /*1250*/  LDL R135, [UR8+0x1838] ;  /* 0x00183808ff877983 */ /* 0x000f680008100800 */
[----:B------:R0:W-:Y:S04]  /*1260*/  STL [UR8+0x1814], R162 ;  /* 0x001814a2ff007987 */ /* 0x0001e80008100808 */
[----:B------:R1:W-:Y:S01]  /*1270*/  STL [UR8+0x1014], R160 ;  /* 0x001014a0ff007987 */ /* 0x0003e20008100808 */
[----:B0-----:R-:W-:-:S03]  /*1280*/  FFMA R162, R27, UR7, R132 ;  /* 0x000000071ba27c23 */ /* 0x001fc60008000084 */
[----:B------:R0:W-:Y:S01]  /*1290*/  STL [UR8+0x101c], R134 ;  /* 0x00101c86ff007987 */ /* 0x0001e20008100808 */
[----:B-1----:R-:W-:-:S03]  /*12a0*/  FFMA R160, R23, UR7, R2 ;  /* 0x0000000717a07c23 */ /* 0x002fc60008000002 */
[----:B------:R-:W5:Y:S04]  /*12b0*/  LDL R132, [UR8+0x3c] ;  /* 0x00003c08ff847983 */ /* 0x000f680008100800 */
[----:B0-----:R-:W5:Y:S04]  /*12c0*/  LDL R134, [UR8+0x83c] ;  /* 0x00083c08ff867983 */ /* 0x001f680008100800 */
[----:B------:R-:W5:Y:S04]  /*12d0*/  LDL R2, [UR8+0x103c] ;  /* 0x00103c08ff027983 */ /* 0x000f680008100800 */
[----:B------:R0:W-:Y:S02]  /*12e0*/  STL [UR8+0x818], R163 ;  /* 0x000818a3ff007987 */ /* 0x0001e40008100808 */
[----:B0-----:R-:W-:-:S02]  /*12f0*/  FFMA R163, R35, UR7, R142 ;  /* 0x0000000723a37c23 */ /* 0x001fc4000800008e */
[----:B------:R-:W5:Y:S04]  /*1300*/  LDL R142, [UR8+0x183c] ;  /* 0x00183c08ff8e7983 */ /* 0x000f680008100800 */
[----:B------:R-:W-:Y:S04]  /*1310*/  STL [UR8+0x1c], R160 ;  /* 0x00001ca0ff007987 */ /* 0x000fe80008100808 */
[----:B------:R-:W-:Y:S04]  /*1320*/  STL [UR8+0x1018], R164 ;  /* 0x001018a4ff007987 */ /* 0x000fe80008100808 */
[----:B------:R-:W-:Y:S04]  /*1330*/  STL [UR8+0x1818], R165 ;  /* 0x001818a5ff007987 */ /* 0x000fe80008100808 */
[----:B------:R-:W-:Y:S04]  /*1340*/  STL [UR8+0x81c], R162 ;  /* 0x00081ca2ff007987 */ /* 0x000fe80008100808 */
[----:B------:R-:W-:Y:S01]  /*1350*/  STL [UR8+0x181c], R163 ;  /* 0x00181ca3ff007987 */ /* 0x000fe20008100808 */
[----:B---3--:R-:W-:Y:S01]  /*1360*/  FFMA R152, R45, UR7, R152 ;  /* 0x000000072d987c23 */ /* 0x008fe20008000098 */
[----:B----4-:R-:W-:-:S04]  /*1370*/  FFMA R141, R36, UR7, R141 ;  /* 0x00000007248d7c23 */ /* 0x010fc8000800008d */
[----:B------:R-:W-:Y:S04]  /*1380*/  STL [UR8+0x1024], R152 ;  /* 0x00102498ff007987 */ /* 0x000fe80008100808 */
[----:B------:R0:W-:Y:S01]  /*1390*/  STL [UR8+0x20], R141 ;  /* 0x0000208dff007987 */ /* 0x0001e20008100808 */
[----:B--2---:R-:W-:Y:S01]  /*13a0*/  FFMA R154, R49, UR7, R154 ;  /* 0x00000007319a7c23 */ /* 0x004fe2000800009a */
[----:B-----5:R-:W-:Y:S02]  /*13b0*/  FFMA R149, R40, UR7, R149 ;  /* 0x0000000728957c23 */ /* 0x020fe40008000095 */
[----:B0-----:R-:W2:Y:S01]  /*13c0*/  LDL R141, [UR8+0x40] ;  /* 0x00004008ff8d7983 */ /* 0x001ea20008100800 */
[----:B------:R-:W-:-:S03]  /*13d0*/  FFMA R151, R44, UR7, R151 ;  /* 0x000000072c977c23 */ /* 0x000fc60008000097 */
[----:B------:R0:W-:Y:S04]  /*13e0*/  STL [UR8+0x820], R149 ;  /* 0x00082095ff007987 */ /* 0x0001e80008100808 */
[----:B------:R-:W-:Y:S01]  /*13f0*/  STL [UR8+0x1824], R154 ;  /* 0x0018249aff007987 */ /* 0x000fe20008100808 */
[----:B------:R-:W-:-:S03]  /*1400*/  FFMA R148, R37, UR7, R148 ;  /* 0x0000000725947c23 */ /* 0x000fc60008000094 */
[----:B0-----:R-:W3:Y:S04]  /*1410*/  LDL R149, [UR8+0x840] ;  /* 0x00084008ff957983 */ /* 0x001ee80008100800 */
[----:B------:R-:W-:Y:S01]  /*1420*/  STL [UR8+0x1020], R151 ;  /* 0x00102097ff007987 */ /* 0x000fe20008100808 */
[----:B------:R-:W-:-:S03]  /*1430*/  FFMA R150, R41, UR7, R150 ;  /* 0x0000000729967c23 */ /* 0x000fc60008000096 */
[----:B------:R0:W-:Y:S04]  /*1440*/  STL [UR8+0x24], R148 ;  /* 0x00002494ff007987 */ /* 0x0001e80008100808 */
[----:B------:R1:W-:Y:S04]  /*1450*/  STL [UR8+0x824], R150 ;  /* 0x00082496ff007987 */ /* 0x0003e80008100808 */
[----:B0-----:R-:W4:Y:S01]  /*1460*/  LDL R148, [UR8+0x44] ;  /* 0x00004408ff947983 */ /* 0x001f220008100800 */
[----:B------:R-:W-:-:S03]  /*1470*/  FFMA R156, R39, UR7, R156 ;  /* 0x00000007279c7c23 */ /* 0x000fc6000800009c */
[----:B-1----:R-:W5:Y:S01]  /*1480*/  LDL R150, [UR8+0x844] ;  /* 0x00084408ff967983 */ /* 0x002f620008100800 */
[----:B------:R-:W-:Y:S01]  /*1490*/  FFMA R144, R47, UR7, R144 ;  /* 0x000000072f907c23 */ /* 0x000fe20008000090 */
[----:B------:R-:W-:Y:S02]  /*14a0*/  FFMA R152, R52, UR7, R147 ;  /* 0x0000000734987c23 */ /* 0x000fe40008000093 */
[----:B------:R-:W5:Y:S01]  /*14b0*/  LDL R147, [UR8+0x1040] ;  /* 0x00104008ff937983 */ /* 0x000f620008100800 */
[----:B------:R-:W-:-:S03]  /*14c0*/  FFMA R153, R48, UR7, R153 ;  /* 0x0000000730997c23 */ /* 0x000fc60008000099 */
[----:B------:R-:W-:Y:S01]  /*14d0*/  STL [UR8+0x2c], R156 ;  /* 0x00002c9cff007987 */ /* 0x000fe20008100808 */
[----:B------:R-:W-:-:S03]  /*14e0*/  FFMA R154, R56, UR7, R143 ;  /* 0x00000007389a7c23 */ /* 0x000fc6000800008f */
[----:B------:R-:W5:Y:S01]  /*14f0*/  LDL R143, [UR8+0x1840] ;  /* 0x00184008ff8f7983 */ /* 0x000f620008100800 */
[----:B------:R-:W-:Y:S01]  /*1500*/  FFMA R155, R38, UR7, R155 ;  /* 0x00000007269b7c23 */ /* 0x000fe2000800009b */
[----:B------:R-:W-:Y:S02]  /*1510*/  FFMA R151, R51, UR7, R146 ;  /* 0x0000000733977c23 */ /* 0x000fe40008000092 */
[----:B------:R0:W-:Y:S04]  /*1520*/  STL [UR8+0x102c], R144 ;  /* 0x00102c90ff007987 */ /* 0x0001e80008100808 */
[----:B------:R-:W5:Y:S01]  /*1530*/  LDL R146, [UR8+0x1044] ;  /* 0x00104408ff927983 */ /* 0x000f620008100800 */
[----:B------:R-:W-:-:S03]  /*1540*/  FFMA R145, R60, UR7, R145 ;  /* 0x000000073c917c23 */ /* 0x000fc60008000091 */
[----:B------:R1:W-:Y:S01]  /*1550*/  STL [UR8+0x1820], R153 ;  /* 0x00182099ff007987 */ /* 0x0003e20008100808 */
[----:B------:R-:W-:-:S03]  /*1560*/  FFMA R158, R43, UR7, R158 ;  /* 0x000000072b9e7c23 */ /* 0x000fc6000800009e */
[----:B0-----:R-:W5:Y:S01]  /*1570*/  LDL R144, [UR8+0x1844] ;  /* 0x00184408ff907983 */ /* 0x001f620008100800 */
[----:B------:R-:W-:-:S03]  /*1580*/  FFMA R156, R57, UR7, R140 ;  /* 0x00000007399c7c23 */ /* 0x000fc6000800008c */
[----:B------:R0:W-:Y:S04]  /*1590*/  STL [UR8+0x28], R155 ;  /* 0x0000289bff007987 */ /* 0x0001e80008100808 */
[----:B------:R0:W-:Y:S04]  /*15a0*/  STL [UR8+0x182c], R151 ;  /* 0x00182c97ff007987 */ /* 0x0001e80008100808 */
[----:B-1----:R-:W5:Y:S01]  /*15b0*/  LDL R153, [UR8+0x48] ;  /* 0x00004808ff997983 */ /* 0x002f620008100800 */
[----:B0-----:R-:W-:-:S03]  /*15c0*/  FFMA R155, R64, UR7, R139 ;  /* 0x00000007409b7c23 */ /* 0x001fc6000800008b */
[----:B------:R-:W5:Y:S04]  /*15d0*/  LDL R151, [UR8+0x848] ;  /* 0x00084808ff977983 */ /* 0x000f680008100800 */
[----:B------:R-:W-:Y:S04]  /*15e0*/  STL [UR8+0x82c], R158 ;  /* 0x00082c9eff007987 */ /* 0x000fe80008100808 */
[----:B------:R-:W-:Y:S04]  /*15f0*/  STL [UR8+0x30], R152 ;  /* 0x00003098ff007987 */ /* 0x000fe80008100808 */
[----:B------:R0:W-:Y:S01]  /*1600*/  STL [UR8+0x1030], R145 ;  /* 0x00103091ff007987 */ /* 0x0001e20008100808 */
[----:B------:R-:W-:-:S03]  /*1610*/  FFMA R159, R46, UR7, R159 ;  /* 0x000000072e9f7c23 */ /* 0x000fc6000800009f */
[----:B------:R-:W5:Y:S01]  /*1620*/  LDL R139, [UR8+0x1048] ;  /* 0x00104808ff8b7983 */ /* 0x000f620008100800 */
[----:B------:R-:W-:-:S03]  /*1630*/  FFMA R157, R42, UR7, R157 ;  /* 0x000000072a9d7c23 */ /* 0x000fc6000800009d */
[----:B------:R1:W-:Y:S01]  /*1640*/  STL [UR8+0x834], R156 ;  /* 0x0008349cff007987 */ /* 0x0003e20008100808 */
[----:B------:R-:W-:-:S03]  /*1650*/  FFMA R161, R50, UR7, R161 ;  /* 0x0000000732a17c23 */ /* 0x000fc600080000a1 */
[----:B0-----:R-:W5:Y:S01]  /*1660*/  LDL R145, [UR8+0x1848] ;  /* 0x00184808ff917983 */ /* 0x001f620008100800 */
[----:B------:R-:W-:-:S03]  /*1670*/  FFMA R152, R53, UR7, R0 ;  /* 0x0000000735987c23 */ /* 0x000fc60008000000 */
[----:B------:R-:W5:Y:S01]  /*1680*/  LDL R140, [UR8+0x4c] ;  /* 0x00004c08ff8c7983 */ /* 0x000f620008100800 */
[----:B------:R-:W-:-:S03]  /*1690*/  FFMA R158, R61, UR7, R136 ;  /* 0x000000073d9e7c23 */ /* 0x000fc60008000088 */
[----:B------:R-:W5:Y:S01]  /*16a0*/  LDL R0, [UR8+0x84c] ;  /* 0x00084c08ff007983 */ /* 0x000f620008100800 */
[----:B------:R-:W-:-:S03]  /*16b0*/  FFMA R160, R65, UR7, R138 ;  /* 0x0000000741a07c23 */ /* 0x000fc6000800008a */
[----:B------:R-:W-:Y:S04]  /*16c0*/  STL [UR8+0x1830], R155 ;  /* 0x0018309bff007987 */ /* 0x000fe80008100808 */
[----:B------:R-:W5:Y:S04]  /*16d0*/  LDL R138, [UR8+0x104c] ;  /* 0x00104c08ff8a7983 */ /* 0x000f680008100800 */
[----:B------:R-:W5:Y:S01]  /*16e0*/  LDL R136, [UR8+0x184c] ;  /* 0x00184c08ff887983 */ /* 0x000f620008100800 */
[----:B-1----:R-:W-:-:S03]  /*16f0*/  FFMA R156, R54, UR7, R137 ;  /* 0x00000007369c7c23 */ /* 0x002fc60008000089 */
[----:B------:R-:W-:Y:S04]  /*1700*/  STL [UR8+0x828], R157 ;  /* 0x0008289dff007987 */ /* 0x000fe80008100808 */
[----:B------:R-:W-:Y:S04]  /*1710*/  STL [UR8+0x1028], R159 ;  /* 0x0010289fff007987 */ /* 0x000fe80008100808 */
[----:B------:R0:W-:Y:S04]  /*1720*/  STL [UR8+0x1828], R161 ;  /* 0x001828a1ff007987 */ /* 0x0001e80008100808 */
[----:B------:R-:W-:Y:S04]  /*1730*/  STL [UR8+0x830], R154 ;  /* 0x0008309aff007987 */ /* 0x000fe80008100808 */
[----:B------:R1:W-:Y:S01]  /*1740*/  STL [UR8+0x34], R152 ;  /* 0x00003498ff007987 */ /* 0x0003e20008100808 */
[----:B0-----:R-:W-:Y:S01]  /*1750*/  FFMA R161, R58, UR7, R133 ;  /* 0x000000073aa17c23 */ /* 0x001fe20008000085 */
[----:B------:R-:W-:-:S02]  /*1760*/  FFMA R162, R62, UR7, R3 ;  /* 0x000000073ea27c23 */ /* 0x000fc40008000003 */
[----:B------:R-:W5:Y:S01]  /*1770*/  LDL R155, [UR8+0x50] ;  /* 0x00005008ff9b7983 */ /* 0x000f620008100800 */
[----:B------:R-:W-:-:S03]  /*1780*/  FFMA R163, R66, UR7, R135 ;  /* 0x0000000742a37c23 */ /* 0x000fc60008000087 */
[----:B------:R-:W-:Y:S04]  /*1790*/  STL [UR8+0x1034], R158 ;  /* 0x0010349eff007987 */ /* 0x000fe80008100808 */
[----:B------:R0:W-:Y:S04]  /*17a0*/  STL [UR8+0x1834], R160 ;  /* 0x001834a0ff007987 */ /* 0x0001e80008100808 */
[----:B------:R0:W-:Y:S04]  /*17b0*/  STL [UR8+0x38], R156 ;  /* 0x0000389cff007987 */ /* 0x0001e80008100808 */
[----:B------:R-:W5:Y:S04]  /*17c0*/  LDL R157, [UR8+0x850] ;  /* 0x00085008ff9d7983 */ /* 0x000f680008100800 */
[----:B------:R-:W5:Y:S04]  /*17d0*/  LDL R159, [UR8+0x1050] ;  /* 0x00105008ff9f7983 */ /* 0x000f680008100800 */
[----:B------:R-:W5:Y:S04]  /*17e0*/  LDL R137, [UR8+0x1850] ;  /* 0x00185008ff897983 */ /* 0x000f680008100800 */
[----:B-1----:R-:W5:Y:S04]  /*17f0*/  LDL R152, [UR8+0x54] ;  /* 0x00005408ff987983 */ /* 0x002f680008100800 */
[----:B------:R-:W5:Y:S01]  /*1800*/  LDL R154, [UR8+0x854] ;  /* 0x00085408ff9a7983 */ /* 0x000f620008100800 */
[----:B0-----:R-:W-:-:S03]  /*1810*/  FFMA R160, R55, UR7, R132 ;  /* 0x0000000737a07c23 */ /* 0x001fc60008000084 */
[----:B------:R0:W-:Y:S01]  /*1820*/  STL [UR8+0x838], R161 ;  /* 0x000838a1ff007987 */ /* 0x0001e20008100808 */
[----:B------:R-:W-:-:S03]  /*1830*/  FFMA R164, R59, UR7, R134 ;  /* 0x000000073ba47c23 */ /* 0x000fc60008000086 */
[----:B------:R1:W-:Y:S01]  /*1840*/  STL [UR8+0x1038], R162 ;  /* 0x001038a2ff007987 */ /* 0x0003e20008100808 */
[----:B------:R-:W-:-:S03]  /*1850*/  FFMA R165, R63, UR7, R2 ;  /* 0x000000073fa57c23 */ /* 0x000fc60008000002 */
[----:B------:R-:W-:Y:S04]  /*1860*/  STL [UR8+0x1838], R163 ;  /* 0x001838a3ff007987 */ /* 0x000fe80008100808 */
[----:B------:R-:W5:Y:S04]  /*1870*/  LDL R156, [UR8+0x1054] ;  /* 0x00105408ff9c7983 */ /* 0x000f680008100800 */
[----:B------:R-:W5:Y:S04]  /*1880*/  LDL R158, [UR8+0x1854] ;  /* 0x00185408ff9e7983 */ /* 0x000f680008100800 */
[----:B------:R-:W5:Y:S04]  /*1890*/  LDL R135, [UR8+0x58] ;  /* 0x00005808ff877983 */ /* 0x000f680008100800 */
[----:B------:R-:W5:Y:S04]  /*18a0*/  LDL R3, [UR8+0x858] ;  /* 0x00085808ff037983 */ /* 0x000f680008100800 */
[----:B------:R-:W5:Y:S04]  /*18b0*/  LDL R133, [UR8+0x1058] ;  /* 0x00105808ff857983 */ /* 0x000f680008100800 */
[----:B------:R-:W-:Y:S04]  /*18c0*/  STL [UR8+0x3c], R160 ;  /* 0x00003ca0ff007987 */ /* 0x000fe80008100808 */
[----:B------:R-:W-:Y:S04]  /*18d0*/  STL [UR8+0x83c], R164 ;  /* 0x00083ca4ff007987 */ /* 0x000fe80008100808 */
[----:B------:R-:W-:Y:S04]  /*18e0*/  STL [UR8+0x103c], R165 ;  /* 0x00103ca5ff007987 */ /* 0x000fe80008100808 */
[----:B0-----:R-:W5:Y:S04]  /*18f0*/  LDL R161, [UR8+0x1858] ;  /* 0x00185808ffa17983 */ /* 0x001f680008100800 */
[----:B------:R-:W5:Y:S04]  /*1900*/  LDL R132, [UR8+0x5c] ;  /* 0x00005c08ff847983 */ /* 0x000f680008100800 */
[----:B------:R-:W5:Y:S04]  /*1910*/  LDL R2, [UR8+0x85c] ;  /* 0x00085c08ff027983 */ /* 0x000f680008100800 */
[----:B------:R-:W5:Y:S01]  /*1920*/  LDL R134, [UR8+0x105c] ;  /* 0x00105c08ff867983 */ /* 0x000f620008100800 */
[----:B-1----:R-:W-:-:S05]  /*1930*/  FFMA R162, R67, UR7, R142 ;  /* 0x0000000743a27c23 */ /* 0x002fca000800008e */
[----:B------:R-:W-:Y:S04]  /*1940*/  STL [UR8+0x183c], R162 ;  /* 0x00183ca2ff007987 */ /* 0x000fe80008100808 */
[----:B------:R-:W5:Y:S01]  /*1950*/  LDL R142, [UR8+0x185c] ;  /* 0x00185c08ff8e7983 */ /* 0x000f620008100800 */
[----:B--2---:R-:W-:-:S05]  /*1960*/  FFMA R141, R68, UR7, R141 ;  /* 0x00000007448d7c23 */ /* 0x004fca000800008d */
[----:B------:R-:W-:Y:S01]  /*1970*/  STL [UR8+0x40], R141 ;  /* 0x0000408dff007987 */ /* 0x000fe20008100808 */
[----:B---3--:R-:W-:-:S05]  /*1980*/  FFMA R149, R72, UR7, R149 ;  /* 0x0000000748957c23 */ /* 0x008fca0008000095 */
[----:B------:R-:W-:Y:S01]  /*1990*/  STL [UR8+0x840], R149 ;  /* 0x00084095ff007987 */ /* 0x000fe20008100808 */
[----:B----4-:R-:W-:Y:S01]  /*19a0*/  FFMA R148, R69, UR7, R148 ;  /* 0x0000000745947c23 */ /* 0x010fe20008000094 */
[----:B-----5:R-:W-:Y:S01]  /*19b0*/  FFMA R150, R73, UR7, R150 ;  /* 0x0000000749967c23 */ /* 0x020fe20008000096 */
[----:B------:R-:W-:-:S05]  /*19c0*/  FFMA R147, R76, UR7, R147 ;  /* 0x000000074c937c23 */ /* 0x000fca0008000093 */
[----:B------:R-:W-:Y:S01]  /*19d0*/  STL [UR8+0x1040], R147 ;  /* 0x00104093ff007987 */ /* 0x000fe20008100808 */
[----:B------:R-:W-:-:S05]  /*19e0*/  FFMA R143, R80, UR7, R143 ;  /* 0x00000007508f7c23 */ /* 0x000fca000800008f */
[----:B------:R-:W-:Y:S01]  /*19f0*/  STL [UR8+0x1840], R143 ;  /* 0x0018408fff007987 */ /* 0x000fe20008100808 */
[----:B------:R-:W-:-:S03]  /*1a00*/  FFMA R146, R77, UR7, R146 ;  /* 0x000000074d927c23 */ /* 0x000fc60008000092 */
[----:B------:R-:W-:Y:S04]  /*1a10*/  STL [UR8+0x44], R148 ;  /* 0x00004494ff007987 */ /* 0x000fe80008100808 */
[----:B------:R-:W-:Y:S01]  /*1a20*/  STL [UR8+0x844], R150 ;  /* 0x00084496ff007987 */ /* 0x000fe20008100808 */
[----:B------:R-:W-:-:S03]  /*1a30*/  FFMA R144, R81, UR7, R144 ;  /* 0x0000000751907c23 */ /* 0x000fc60008000090 */
[----:B------:R-:W-:Y:S04]  /*1a40*/  STL [UR8+0x1044], R146 ;  /* 0x00104492ff007987 */ /* 0x000fe80008100808 */
[----:B------:R-:W-:Y:S01]  /*1a50*/  STL [UR8+0x1844], R144 ;  /* 0x00184490ff007987 */ /* 0x000fe20008100808 */
[----:B------:R-:W-:Y:S01]  /*1a60*/  FFMA R153, R70, UR7, R153 ;  /* 0x0000000746997c23 */ /* 0x000fe20008000099 */
[----:B------:R-:W-:-:S04]  /*1a70*/  FFMA R151, R74, UR7, R151 ;  /* 0x000000074a977c23 */ /* 0x000fc80008000097 */
[----:B------:R-:W-:Y:S04]  /*1a80*/  STL [UR8+0x48], R153 ;  /* 0x00004899ff007987 */ /* 0x000fe80008100808 */
[----:B------:R-:W-:Y:S01]  /*1a90*/  STL [UR8+0x848], R151 ;  /* 0x00084897ff007987 */ /* 0x000fe20008100808 */
[----:B------:R-:W-:Y:S01]  /*1aa0*/  FFMA R139, R78, UR7, R139 ;  /* 0x000000074e8b7c23 */ /* 0x000fe2000800008b */
[----:B------:R-:W-:-:S04]  /*1ab0*/  FFMA R145, R82, UR7, R145 ;  /* 0x0000000752917c23 */ /* 0x000fc80008000091 */
[----:B------:R0:W-:Y:S01]  /*1ac0*/  STL [UR8+0x1048], R139 ;  /* 0x0010488bff007987 */ /* 0x0001e20008100808 */
[----:B------:R-:W-:-:S03]  /*1ad0*/  FFMA R140, R71, UR7, R140 ;  /* 0x00000007478c7c23 */ /* 0x000fc6000800008c */
[----:B------:R-:W-:Y:S01]  /*1ae0*/  STL [UR8+0x1848], R145 ;  /* 0x00184891ff007987 */ /* 0x000fe20008100808 */
[----:B------:R-:W-:-:S03]  /*1af0*/  FFMA R0, R75, UR7, R0 ;  /* 0x000000074b007c23 */ /* 0x000fc60008000000 */
[----:B------:R-:W-:Y:S01]  /*1b00*/  STL [UR8+0x4c], R140 ;  /* 0x00004c8cff007987 */ /* 0x000fe20008100808 */
[----:B------:R-:W-:-:S03]  /*1b10*/  FFMA R138, R79, UR7, R138 ;  /* 0x000000074f8a7c23 */ /* 0x000fc6000800008a */
[----:B------:R-:W-:Y:S01]  /*1b20*/  STL [UR8+0x84c], R0 ;  /* 0x00084c00ff007987 */ /* 0x000fe20008100808 */
[----:B------:R-:W-:-:S03]  /*1b30*/  FFMA R136, R83, UR7, R136 ;  /* 0x0000000753887c23 */ /* 0x000fc60008000088 */
[----:B------:R1:W-:Y:S04]  /*1b40*/  STL [UR8+0x104c], R138 ;  /* 0x00104c8aff007987 */ /* 0x0003e80008100808 */
[----:B------:R2:W-:Y:S01]  /*1b50*/  STL [UR8+0x184c], R136 ;  /* 0x00184c88ff007987 */ /* 0x0005e20008100808 */
[----:B------:R-:W-:-:S05]  /*1b60*/  FFMA R155, R84, UR7, R155 ;  /* 0x00000007549b7c23 */ /* 0x000fca000800009b */
[----:B------:R-:W-:Y:S04]  /*1b70*/  STL [UR8+0x50], R155 ;  /* 0x0000509bff007987 */ /* 0x000fe80008100808 */
[----:B0-----:R-:W3:Y:S04]  /*1b80*/  LDL R139, [UR8+0x60] ;  /* 0x00006008ff8b7983 */ /* 0x001ee80008100800 */
[----:B------:R-:W4:Y:S01]  /*1b90*/  LDL R141, [UR8+0x860] ;  /* 0x00086008ff8d7983 */ /* 0x000f220008100800 */
[----:B------:R-:W-:Y:S01]  /*1ba0*/  FFMA R157, R88, UR7, R157 ;  /* 0x00000007589d7c23 */ /* 0x000fe2000800009d */
[----:B------:R-:W-:Y:S01]  /*1bb0*/  FFMA R159, R92, UR7, R159 ;  /* 0x000000075c9f7c23 */ /* 0x000fe2000800009f */
[----:B------:R-:W-:-:S02]  /*1bc0*/  FFMA R144, R96, UR7, R137 ;  /* 0x0000000760907c23 */ /* 0x000fc40008000089 */
[----:B------:R-:W5:Y:S01]  /*1bd0*/  LDL R137, [UR8+0x1060] ;  /* 0x00106008ff897983 */ /* 0x000f620008100800 */
[----:B------:R-:W-:-:S03]  /*1be0*/  FFMA R152, R85, UR7, R152 ;  /* 0x0000000755987c23 */ /* 0x000fc60008000098 */
[----:B------:R-:W-:Y:S01]  /*1bf0*/  STL [UR8+0x850], R157 ;  /* 0x0008509dff007987 */ /* 0x000fe20008100808 */
[----:B------:R-:W-:-:S03]  /*1c00*/  FFMA R154, R89, UR7, R154 ;  /* 0x00000007599a7c23 */ /* 0x000fc6000800009a */
[----:B------:R-:W-:Y:S04]  /*1c10*/  STL [UR8+0x1050], R159 ;  /* 0x0010509fff007987 */ /* 0x000fe80008100808 */
[----:B------:R-:W-:Y:S04]  /*1c20*/  STL [UR8+0x1850], R144 ;  /* 0x00185090ff007987 */ /* 0x000fe80008100808 */
[----:B------:R0:W-:Y:S04]  /*1c30*/  STL [UR8+0x54], R152 ;  /* 0x00005498ff007987 */ /* 0x0001e80008100808 */
[----:B------:R-:W5:Y:S01]  /*1c40*/  LDL R143, [UR8+0x1860] ;  /* 0x00186008ff8f7983 */ /* 0x000f620008100800 */
[----:B------:R-:W-:-:S03]  /*1c50*/  FFMA R156, R93, UR7, R156 ;  /* 0x000000075d9c7c23 */ /* 0x000fc6000800009c */
[----:B-1----:R-:W5:Y:S01]  /*1c60*/  LDL R138, [UR8+0x64] ;  /* 0x00006408ff8a7983 */ /* 0x002f620008100800 */
[----:B------:R-:W-:-:S03]  /*1c70*/  FFMA R158, R97, UR7, R158 ;  /* 0x00000007619e7c23 */ /* 0x000fc6000800009e */
[----:B------:R-:W5:Y:S01]  /*1c80*/  LDL R140, [UR8+0x864] ;  /* 0x00086408ff8c7983 */ /* 0x000f620008100800 */
[----:B------:R-:W-:-:S03]  /*1c90*/  FFMA R147, R86, UR7, R135 ;  /* 0x0000000756937c23 */ /* 0x000fc60008000087 */
[----:B------:R1:W-:Y:S01]  /*1ca0*/  STL [UR8+0x854], R154 ;  /* 0x0008549aff007987 */ /* 0x0003e20008100808 */
[----:B------:R-:W-:-:S03]  /*1cb0*/  FFMA R149, R90, UR7, R3 ;  /* 0x000000075a957c23 */ /* 0x000fc60008000003 */
[----:B--2---:R-:W2:Y:S01]  /*1cc0*/  LDL R136, [UR8+0x1064] ;  /* 0x00106408ff887983 */ /* 0x004ea20008100800 */
[----:B------:R-:W-:-:S03]  /*1cd0*/  FFMA R151, R94, UR7, R133 ;  /* 0x000000075e977c23 */ /* 0x000fc60008000085 */
[----:B------:R-:W2:Y:S04]  /*1ce0*/  LDL R0, [UR8+0x1864] ;  /* 0x00186408ff007983 */ /* 0x000ea80008100800 */
[----:B------:R-:W2:Y:S04]  /*1cf0*/  LDL R135, [UR8+0x68] ;  /* 0x00006808ff877983 */ /* 0x000ea80008100800 */
[----:B------:R-:W-:Y:S04]  /*1d00*/  STL [UR8+0x1054], R156 ;  /* 0x0010549cff007987 */ /* 0x000fe80008100808 */
[----:B------:R-:W-:Y:S01]  /*1d10*/  STL [UR8+0x1854], R158 ;  /* 0x0018549eff007987 */ /* 0x000fe20008100808 */
[----:B------:R-:W-:-:S03]  /*1d20*/  FFMA R161, R98, UR7, R161 ;  /* 0x0000000762a17c23 */ /* 0x000fc600080000a1 */
[----:B------:R1:W-:Y:S01]  /*1d30*/  STL [UR8+0x58], R147 ;  /* 0x00005893ff007987 */ /* 0x0003e20008100808 */
[----:B0-----:R-:W-:-:S03]  /*1d40*/  FFMA R152, R87, UR7, R132 ;  /* 0x0000000757987c23 */ /* 0x001fc60008000084 */
[----:B------:R0:W-:Y:S01]  /*1d50*/  STL [UR8+0x858], R149 ;  /* 0x00085895ff007987 */ /* 0x0001e20008100808 */
[----:B-1----:R-:W-:-:S03]  /*1d60*/  FFMA R154, R91, UR7, R2 ;  /* 0x000000075b9a7c23 */ /* 0x002fc60008000002 */
[----:B------:R-:W2:Y:S01]  /*1d70*/  LDL R3, [UR8+0x868] ;  /* 0x00086808ff037983 */ /* 0x000ea20008100800 */
[----:B------:R-:W-:-:S03]  /*1d80*/  FFMA R155, R95, UR7, R134 ;  /* 0x000000075f9b7c23 */ /* 0x000fc60008000086 */
[----:B------:R-:W2:Y:S04]  /*1d90*/  LDL R133, [UR8+0x1068] ;  /* 0x00106808ff857983 */ /* 0x000ea80008100800 */
[----:B------:R-:W2:Y:S04]  /*1da0*/  LDL R145, [UR8+0x1868] ;  /* 0x00186808ff917983 */ /* 0x000ea80008100800 */
[----:B------:R1:W-:Y:S04]  /*1db0*/  STL [UR8+0x1058], R151 ;  /* 0x00105897ff007987 */ /* 0x0003e80008100808 */
[----:B------:R-:W2:Y:S04]  /*1dc0*/  LDL R144, [UR8+0x6c] ;  /* 0x00006c08ff907983 */ /* 0x000ea80008100800 */
[----:B------:R-:W2:Y:S04]  /*1dd0*/  LDL R148, [UR8+0x86c] ;  /* 0x00086c08ff947983 */ /* 0x000ea80008100800 */
[----:B------:R-:W2:Y:S04]  /*1de0*/  LDL R146, [UR8+0x106c] ;  /* 0x00106c08ff927983 */ /* 0x000ea80008100800 */
[----:B------:R-:W2:Y:S04]  /*1df0*/  LDL R150, [UR8+0x186c] ;  /* 0x00186c08ff967983 */ /* 0x000ea80008100800 */
[----:B------:R-:W2:Y:S04]  /*1e00*/  LDL R147, [UR8+0x70] ;  /* 0x00007008ff937983 */ /* 0x000ea80008100800 */
[----:B------:R-:W-:Y:S04]  /*1e10*/  STL [UR8+0x1858], R161 ;  /* 0x001858a1ff007987 */ /* 0x000fe80008100808 */
[----:B------:R-:W-:Y:S04]  /*1e20*/  STL [UR8+0x5c], R152 ;  /* 0x00005c98ff007987 */ /* 0x000fe80008100808 */
[----:B------:R-:W-:Y:S04]  /*1e30*/  STL [UR8+0x85c], R154 ;  /* 0x00085c9aff007987 */ /* 0x000fe80008100808 */
[----:B------:R1:W-:Y:S04]  /*1e40*/  STL [UR8+0x105c], R155 ;  /* 0x00105c9bff007987 */ /* 0x0003e80008100808 */
[----:B------:R-:W2:Y:S01]  /*1e50*/  LDL R153, [UR8+0x870] ;  /* 0x00087008ff997983 */ /* 0x000ea20008100800 */
[----:B------:R-:W-:-:S03]  /*1e60*/  FFMA R160, R99, UR7, R142 ;  /* 0x0000000763a07c23 */ /* 0x000fc6000800008e */
[----:B0-----:R-:W2:Y:S04]  /*1e70*/  LDL R149, [UR8+0x1070] ;  /* 0x00107008ff957983 */ /* 0x001ea80008100800 */
[----:B-1----:R-:W2:Y:S04]  /*1e80*/  LDL R151, [UR8+0x1870] ;  /* 0x00187008ff977983 */ /* 0x002ea80008100800 */
[----:B------:R-:W2:Y:S04]  /*1e90*/  LDL R132, [UR8+0x74] ;  /* 0x00007408ff847983 */ /* 0x000ea80008100800 */
[----:B------:R-:W2:Y:S04]  /*1ea0*/  LDL R2, [UR8+0x874] ;  /* 0x00087408ff027983 */ /* 0x000ea80008100800 */
[----:B------:R-:W2:Y:S04]  /*1eb0*/  LDL R142, [UR8+0x1074] ;  /* 0x00107408ff8e7983 */ /* 0x000ea80008100800 */
[----:B------:R-:W2:Y:S04]  /*1ec0*/  LDL R134, [UR8+0x1874] ;  /* 0x00187408ff867983 */ /* 0x000ea80008100800 */
[----:B------:R-:W2:Y:S04]  /*1ed0*/  LDL R159, [UR8+0x78] ;  /* 0x00007808ff9f7983 */ /* 0x000ea80008100800 */
[----:B------:R-:W2:Y:S04]  /*1ee0*/  LDL R157, [UR8+0x878] ;  /* 0x00087808ff9d7983 */ /* 0x000ea80008100800 */
[----:B------:R-:W2:Y:S04]  /*1ef0*/  LDL R155, [UR8+0x1078] ;  /* 0x00107808ff9b7983 */ /* 0x000ea80008100800 */
[----:B------:R1:W-:Y:S04]  /*1f00*/  STL [UR8+0x185c], R160 ;  /* 0x00185ca0ff007987 */ /* 0x0003e80008100808 */
[----:B------:R-:W2:Y:S04]  /*1f10*/  LDL R161, [UR8+0x1878] ;  /* 0x00187808ffa17983 */ /* 0x000ea80008100800 */
[----:B------:R-:W2:Y:S04]  /*1f20*/  LDL R152, [UR8+0x7c] ;  /* 0x00007c08ff987983 */ /* 0x000ea80008100800 */
[----:B------:R-:W2:Y:S04]  /*1f30*/  LDL R158, [UR8+0x87c] ;  /* 0x00087c08ff9e7983 */ /* 0x000ea80008100800 */
[----:B------:R-:W2:Y:S04]  /*1f40*/  LDL R156, [UR8+0x107c] ;  /* 0x00107c08ff9c7983 */ /* 0x000ea80008100800 */
[----:B------:R-:W2:Y:S01]  /*1f50*/  LDL R154, [UR8+0x187c] ;  /* 0x00187c08ff9a7983 */ /* 0x000ea20008100800 */
[----:B------:R-:W-:-:S04]  /*1f60*/  UIADD3 UR6, UPT, UPT, UR6, 0x1, URZ ;  /* 0x0000000106067890 */ /* 0x000fc8000fffe0ff */
[----:B------:R-:W-:Y:S01]  /*1f70*/  UISETP.NE.AND UP0, UPT, UR6, 0x4, UPT ;  /* 0x000000040600788c */ /* 0x000fe2000bf05270 */
[----:B---3--:R-:W-:Y:S01]  /*1f80*/  FFMA R139, R100, UR7, R139 ;  /* 0x00000007648b7c23 */ /* 0x008fe2000800008b */
[----:B----4-:R-:W-:-:S04]  /*1f90*/  FFMA R141, R104, UR7, R141 ;  /* 0x00000007688d7c23 */ /* 0x010fc8000800008d */
[----:B------:R1:W-:Y:S04]  /*1fa0*/  STL [UR8+0x60], R139 ;  /* 0x0000608bff007987 */ /* 0x0003e80008100808 */
[----:B------:R1:W-:Y:S01]  /*1fb0*/  STL [UR8+0x860], R141 ;  /* 0x0008608dff007987 */ /* 0x0003e20008100808 */
[----:B-----5:R-:W-:-:S05]  /*1fc0*/  FFMA R137, R108, UR7, R137 ;  /* 0x000000076c897c23 */ /* 0x020fca0008000089 */
[----:B------:R1:W-:Y:S01]  /*1fd0*/  STL [UR8+0x1060], R137 ;  /* 0x00106089ff007987 */ /* 0x0003e20008100808 */
[----:B------:R-:W-:Y:S01]  /*1fe0*/  FFMA R143, R112, UR7, R143 ;  /* 0x00000007708f7c23 */ /* 0x000fe2000800008f */
[----:B------:R-:W-:-:S04]  /*1ff0*/  FFMA R138, R101, UR7, R138 ;  /* 0x00000007658a7c23 */ /* 0x000fc8000800008a */
[----:B------:R1:W-:Y:S01]  /*2000*/  STL [UR8+0x1860], R143 ;  /* 0x0018608fff007987 */ /* 0x0003e20008100808 */
[----:B------:R-:W-:-:S03]  /*2010*/  FFMA R140, R105, UR7, R140 ;  /* 0x00000007698c7c23 */ /* 0x000fc6000800008c */
[----:B------:R1:W-:Y:S01]  /*2020*/  STL [UR8+0x64], R138 ;  /* 0x0000648aff007987 */ /* 0x0003e20008100808 */
[----:B--2---:R-:W-:-:S03]  /*2030*/  FFMA R136, R109, UR7, R136 ;  /* 0x000000076d887c23 */ /* 0x004fc60008000088 */
[----:B------:R1:W-:Y:S01]  /*2040*/  STL [UR8+0x864], R140 ;  /* 0x0008648cff007987 */ /* 0x0003e20008100808 */
[----:B------:R-:W-:-:S03]  /*2050*/  FFMA R0, R113, UR7, R0 ;  /* 0x0000000771007c23 */ /* 0x000fc60008000000 */
[----:B------:R1:W-:Y:S01]  /*2060*/  STL [UR8+0x1064], R136 ;  /* 0x00106488ff007987 */ /* 0x0003e20008100808 */
[----:B------:R-:W-:-:S03]  /*2070*/  FFMA R135, R102, UR7, R135 ;  /* 0x0000000766877c23 */ /* 0x000fc60008000087 */
[----:B------:R1:W-:Y:S04]  /*2080*/  STL [UR8+0x1864], R0 ;  /* 0x00186400ff007987 */ /* 0x0003e80008100808 */
[----:B------:R1:W-:Y:S01]  /*2090*/  STL [UR8+0x68], R135 ;  /* 0x00006887ff007987 */ /* 0x0003e20008100808 */
[----:B------:R-:W-:Y:S01]  /*20a0*/  FFMA R3, R106, UR7, R3 ;  /* 0x000000076a037c23 */ /* 0x000fe20008000003 */
[----:B------:R-:W-:-:S04]  /*20b0*/  FFMA R133, R110, UR7, R133 ;  /* 0x000000076e857c23 */ /* 0x000fc80008000085 */
[----:B------:R1:W-:Y:S01]  /*20c0*/  STL [UR8+0x868], R3 ;  /* 0x00086803ff007987 */ /* 0x0003e20008100808 */
[----:B------:R-:W-:-:S03]  /*20d0*/  FFMA R145, R114, UR7, R145 ;  /* 0x0000000772917c23 */ /* 0x000fc60008000091 */
        /* <DEDUP_REMOVED lines=42> */
[----:B------:R-:W-:Y:S05]  /*2380*/  BRA.U UP0, `(.L_x_2) ;  /* 0xffffffe500dc7547 */ /* 0x000fea000b83ffff */
[----:B------:R-:W-:Y:S01]  /*2390*/  UPLOP3.LUT UP0, UPT, UPT, UPT, UPT, 0x40, 0x4 ;  /* 0x000000000004789c */ /* 0x000fe20003f0e870 */
[----:B------:R-:W-:Y:S01]  /*23a0*/  UMOV UR6, 0x20 ;  /* 0x0000002000067882 */ /* 0x000fe20000000000 */
[----:B------:R-:W-:Y:S09]  /*23b0*/  BRA.U UP2, `(.L_x_3) ;  /* 0xffffffe5022c7547 */ /* 0x000ff2000b83ffff */
[----:B------:R-:W-:Y:S01]  /*23c0*/  UPLOP3.LUT UP0, UPT, UPT, UPT, UPT, 0x40, 0x4 ;  /* 0x000000000004789c */ /* 0x000fe20003f0e870 */
[----:B------:R-:W-:Y:S01]  /*23d0*/  UMOV UR5, 0x1 ;  /* 0x0000000100057882 */ /* 0x000fe20000000000 */
[----:B------:R-:W-:Y:S09]  /*23e0*/  BRA.U UP1, `(.L_x_4) ;  /* 0xffffffe501147547 */ /* 0x000ff2000b83ffff */
[----:B------:R-:W-:Y:S05]  /*23f0*/  BRA `(.L_x_5) ;  /* 0x0000001000f47947 */ /* 0x000fea0003800000 */
.L_x_1:
[----:B------:R-:W-:Y:S01]  /*2400*/  UPLOP3.LUT UP0, UPT, UPT, UPT, UPT, 0x80, 0x8 ;  /* 0x000000000008789c */ /* 0x000fe20003f0f070 */
[----:B------:R-:W-:-:S10]  /*2410*/  UMOV UR5, URZ ;  /* 0x000000ff00057c82 */ /* 0x000fd40008000000 */
.L_x_8:
[----:B------:R-:W-:Y:S02]  /*2420*/  UPLOP3.LUT UP1, UPT, UPT, UPT, UP0, 0x80, 0x8 ;  /* 0x000000000008789c */ /* 0x000fe40003f2f000 */
[----:B------:R-:W-:Y:S01]  /*2430*/  UPLOP3.LUT UP0, UPT, UPT, UPT, UPT, 0x80, 0x8 ;  /* 0x000000000008789c */ /* 0x000fe20003f0f070 */
[----:B---3--:R-:W-:-:S10]  /*2440*/  UMOV UR6, URZ ;  /* 0x000000ff00067c82 */ /* 0x008fd40008000000 */
.L_x_7:
        /* <DEDUP_REMOVED lines=8> */
[----:B------:R-:W1:Y:S04]  /*24d0*/  LDS.128 R8, [UR8+0x100] ;  /* 0x00010008ff087984 */ /* 0x000e680008000c00 */
[----:B------:R-:W2:Y:S04]  /*24e0*/  LDS.128 R12, [UR8+0x200] ;  /* 0x00020008ff0c7984 */ /* 0x000ea80008000c00 */
[----:B---3--:R-:W3:Y:S04]  /*24f0*/  LDS.128 R16, [UR8+0x300] ;  /* 0x00030008ff107984 */ /* 0x008ee80008000c00 */
        /* <DEDUP_REMOVED lines=30> */
.L_x_6:
[----:B------:R-:W-:-:S04]  /*26e0*/  ULEA UR7, UR5, UR6, 0x2 ;  /* 0x0000000605077291 */ /* 0x000fc8000f8e10ff */
[----:B------:R-:W-:-:S09]  /*26f0*/  ULEA UR7, UR7, UR9, 0x2 ;  /* 0x0000000907077291 */ /* 0x000fd2000f8e10ff */
[----:B---3--:R-:W1:Y:S01]  /*2700*/  LDS R0, [UR7] ;  /* 0x00000007ff007984 */ /* 0x008e620008000800 */
[----:B------:R-:W-:Y:S02]  /*2710*/  ULEA UR7, UR6, UR8, 0x6 ;  /* 0x0000000806077291 */ /* 0x000fe4000f8e30ff */
[----:B------:R-:W-:Y:S02]  /*2720*/  UIADD3 UR6, UPT, UPT, UR6, 0x1, URZ ;  /* 0x0000000106067890 */ /* 0x000fe4000fffe0ff */
[----:B------:R-:W-:Y:S02]  /*2730*/  ULEA UR7, UR7, UR15, 0x2 ;  /* 0x0000000f07077291 */ /* 0x000fe4000f8e10ff */
[----:B------:R-:W-:Y:S01]  /*2740*/  UISETP.NE.AND UP0, UPT, UR6, 0x4, UPT ;  /* 0x000000040600788c */ /* 0x000fe2000bf05270 */
[----:B-1----:R-:W-:-:S13]  /*2750*/  R2UR UR10, R0 ;  /* 0x00000000000a72ca */ /* 0x002fda00000e0000 */
[----:B0-----:R-:W-:Y:S01]  /*2760*/  FFMA R0, R4, UR10, RZ ;  /* 0x0000000a04007c23 */ /* 0x001fe200080000ff */
[----:B------:R-:W-:Y:S01]  /*2770*/  FFMA R2, R8, UR10, RZ ;  /* 0x0000000a08027c23 */ /* 0x000fe200080000ff */
[----:B------:R-:W-:Y:S01]  /*2780*/  FFMA R3, R12, UR10, RZ ;  /* 0x0000000a0c037c23 */ /* 0x000fe200080000ff */
[----:B------:R-:W-:Y:S01]  /*2790*/  FFMA R132, R16, UR10, RZ ;  /* 0x0000000a10847c23 */ /* 0x000fe200080000ff */
[----:B------:R-:W-:Y:S01]  /*27a0*/  FFMA R133, R5, UR10, RZ ;  /* 0x0000000a05857c23 */ /* 0x000fe200080000ff */
[----:B------:R-:W-:Y:S01]  /*27b0*/  FFMA R134, R9, UR10, RZ ;  /* 0x0000000a09867c23 */ /* 0x000fe200080000ff */
[----:B------:R-:W-:Y:S01]  /*27c0*/  FFMA R135, R13, UR10, RZ ;  /* 0x0000000a0d877c23 */ /* 0x000fe200080000ff */
[----:B------:R0:W-:Y:S01]  /*27d0*/  STL [UR7], R0 ;  /* 0x00000000ff007987 */ /* 0x0001e20008100807 */
[----:B------:R-:W-:Y:S01]  /*27e0*/  FFMA R136, R17, UR10, RZ ;  /* 0x0000000a11887c23 */ /* 0x000fe200080000ff */
[----:B------:R-:W-:Y:S01]  /*27f0*/  FFMA R137, R18, UR10, RZ ;  /* 0x0000000a12897c23 */ /* 0x000fe200080000ff */
[----:B------:R-:W-:Y:S01]  /*2800*/  FFMA R138, R7, UR10, RZ ;  /* 0x0000000a078a7c23 */ /* 0x000fe200080000ff */
[----:B------:R1:W-:Y:S01]  /*2810*/  STL [UR7+0x800], R2 ;  /* 0x00080002ff007987 */ /* 0x0003e20008100807 */
[----:B0-----:R-:W-:-:S03]  /*2820*/  FFMA R0, R6, UR10, RZ ;  /* 0x0000000a06007c23 */ /* 0x001fc600080000ff */
[----:B------:R0:W-:Y:S01]  /*2830*/  STL [UR7+0x1000], R3 ;  /* 0x00100003ff007987 */ /* 0x0001e20008100807 */
[----:B-1----:R-:W-:-:S03]  /*2840*/  FFMA R2, R10, UR10, RZ ;  /* 0x0000000a0a027c23 */ /* 0x002fc600080000ff */
[----:B------:R1:W-:Y:S04]  /*2850*/  STL [UR7+0x1800], R132 ;  /* 0x00180084ff007987 */ /* 0x0003e80008100807 */
[----:B------:R2:W-:Y:S01]  /*2860*/  STL [UR7+0x4], R133 ;  /* 0x00000485ff007987 */ /* 0x0005e20008100807 */
[----:B0-----:R-:W-:-:S03]  /*2870*/  FFMA R3, R14, UR10, RZ ;  /* 0x0000000a0e037c23 */ /* 0x001fc600080000ff */
[----:B------:R0:W-:Y:S01]  /*2880*/  STL [UR7+0x804], R134 ;  /* 0x00080486ff007987 */ /* 0x0001e20008100807 */
[----:B-1----:R-:W-:-:S03]  /*2890*/  FFMA R132, R11, UR10, RZ ;  /* 0x0000000a0b847c23 */ /* 0x002fc600080000ff */
[----:B------:R1:W-:Y:S01]  /*28a0*/  STL [UR7+0x1004], R135 ;  /* 0x00100487ff007987 */ /* 0x0003e20008100807 */
[----:B--2---:R-:W-:Y:S01]  /*28b0*/  FFMA R133, R15, UR10, RZ ;  /* 0x0000000a0f857c23 */ /* 0x004fe200080000ff */
[----:B0-----:R-:W-:Y:S02]  /*28c0*/  FFMA R134, R19, UR10, RZ ;  /* 0x0000000a13867c23 */ /* 0x001fe400080000ff */
[----:B------:R0:W-:Y:S01]  /*28d0*/  STL [UR7+0x1804], R136 ;  /* 0x00180488ff007987 */ /* 0x0001e20008100807 */
[----:B-1----:R-:W-:-:S03]  /*28e0*/  FFMA R135, R20, UR10, RZ ;  /* 0x0000000a14877c23 */ /* 0x002fc600080000ff */
[----:B------:R1:W-:Y:S01]  /*28f0*/  STL [UR7+0x8], R0 ;  /* 0x00000800ff007987 */ /* 0x0003e20008100807 */
[----:B0-----:R-:W-:-:S03]  /*2900*/  FFMA R136, R24, UR10, RZ ;  /* 0x0000000a18887c23 */ /* 0x001fc600080000ff */
[----:B------:R0:W-:Y:S01]  /*2910*/  STL [UR7+0x808], R2 ;  /* 0x00080802ff007987 */ /* 0x0001e20008100807 */
[----:B-1----:R-:W-:-:S03]  /*2920*/  FFMA R0, R28, UR10, RZ ;  /* 0x0000000a1c007c23 */ /* 0x002fc600080000ff */
        /* <DEDUP_REMOVED lines=10> */
[----:B--2---:R-:W-:-:S03]  /*29d0*/  FFMA R132, R33, UR10, RZ ;  /* 0x0000000a21847c23 */ /* 0x004fc600080000ff */
[----:B------:R2:W-:Y:S01]  /*29e0*/  STL [UR7+0x10], R135 ;  /* 0x00001087ff007987 */ /* 0x0005e20008100807 */
[----:B0-----:R-:W-:Y:S01]  /*29f0*/  FFMA R133, R22, UR10, RZ ;  /* 0x0000000a16857c23 */ /* 0x001fe200080000ff */
[----:B-1----:R-:W-:Y:S02]  /*2a00*/  FFMA R134, R26, UR10, RZ ;  /* 0x0000000a1a867c23 */ /* 0x002fe400080000ff */
[----:B------:R0:W-:Y:S01]  /*2a10*/  STL [UR7+0x810], R136 ;  /* 0x00081088ff007987 */ /* 0x0001e20008100807 */
[----:B--2---:R-:W-:-:S03]  /*2a20*/  FFMA R135, R30, UR10, RZ ;  /* 0x0000000a1e877c23 */ /* 0x004fc600080000ff */
        /* <DEDUP_REMOVED lines=203> */
[----:B------:R3:W-:Y:S04]  /*36e0*/  STL [UR7+0x78], R3 ;  /* 0x00007803ff007987 */ /* 0x0007e80008100807 */
[----:B------:R3:W-:Y:S04]  /*36f0*/  STL [UR7+0x878], R137 ;  /* 0x00087889ff007987 */ /* 0x0007e80008100807 */
[----:B------:R3:W-:Y:S04]  /*3700*/  STL [UR7+0x1078], R138 ;  /* 0x0010788aff007987 */ /* 0x0007e80008100807 */
[----:B------:R3:W-:Y:S04]  /*3710*/  STL [UR7+0x1878], R132 ;  /* 0x00187884ff007987 */ /* 0x0007e80008100807 */
[----:B------:R3:W-:Y:S04]  /*3720*/  STL [UR7+0x7c], R133 ;  /* 0x00007c85ff007987 */ /* 0x0007e80008100807 */
[----:B------:R3:W-:Y:S04]  /*3730*/  STL [UR7+0x87c], R134 ;  /* 0x00087c86ff007987 */ /* 0x0007e80008100807 */
        /* <DEDUP_REMOVED lines=9> */
.L_x_5:
[----:B------:R-:W-:-:S04]  /*37d0*/  UIADD3 UR4, UPT, UPT, UR4, 0x1, URZ ;  /* 0x0000000104047890 */ /* 0x000fc8000fffe0ff */
[----:B------:R-:W-:-:S09]  /*37e0*/  UISETP.NE.AND UP0, UPT, UR4, 0x200, UPT ;  /* 0x000002000400788c */ /* 0x000fd2000bf05270 */
[----:B------:R-:W-:Y:S05]  /*37f0*/  BRA.U UP0, `(.L_x_9) ;  /* 0xffffffc900407547 */ /* 0x000fea000b83ffff */
[----:B------:R-:W0:Y:S01]  /*3800*/  S2UR UR4, SR_CTAID.X ;  /* 0x00000000000479c3 */ /* 0x000e220000002500 */
[----:B------:R-:W2:Y:S01]  /*3810*/  LDCU.64 UR6, c[0x0][0x390] ;  /* 0x00007200ff0677ac */ /* 0x000ea20008000a00 */
[----:B-1-3--:R-:W-:Y:S01]  /*3820*/  IADD3 R0, PT, PT, R1, 0x1000, RZ ;  /* 0x0000100001007810 */ /* 0x00afe20007ffe0ff */
[----:B0-----:R-:W-:Y:S02]  /*3830*/  USHF.L.U32 UR5, UR4, 0x8, URZ ;  /* 0x0000000804057899 */ /* 0x001fe400080006ff */
[----:B------:R-:W-:Y:S02]  /*3840*/  USHF.L.U32 UR4, UR4, 0xb, URZ ;  /* 0x0000000b04047899 */ /* 0x000fe400080006ff */
[----:B------:R-:W-:-:S04]  /*3850*/  ULOP3.LUT UR5, UR5, 0x100, URZ, 0xc0, !UPT ;  /* 0x0000010005057892 */ /* 0x000fc8000f8ec0ff */
[----:B------:R-:W-:-:S04]  /*3860*/  ULOP3.LUT UR4, UR5, 0x7ffff000, UR4, 0xf8, !UPT ;  /* 0x7ffff00005047892 */ /* 0x000fc8000f8ef804 */
[----:B--2---:R-:W-:-:S04]  /*3870*/  UIMAD.WIDE.U32 UR6, UR4, 0x4, UR6 ;  /* 0x00000004040678a5 */ /* 0x004fc8000f8e0006 */
[----:B------:R-:W-:-:S04]  /*3880*/  UIADD3 UR4, UP0, UPT, UR6, 0x200, URZ ;  /* 0x0000020006047890 */ /* 0x000fc8000ff1e0ff */
[----:B------:R-:W-:Y:S02]  /*3890*/  UIADD3.X UR5, UPT, UPT, URZ, UR7, URZ, UP0, !UPT ;  /* 0x00000007ff057290 */ /* 0x000fe400087fe4ff */
[----:B------:R-:W-:Y:S01]  /*38a0*/  MOV R132, UR4 ;  /* 0x0000000400847c02 */ /* 0x000fe20008000f00 */
[----:B------:R-:W-:-:S03]  /*38b0*/  UMOV UR4, URZ ;  /* 0x000000ff00047c82 */ /* 0x000fc60008000000 */
[----:B------:R-:W-:-:S07]  /*38c0*/  MOV R133, UR5 ;  /* 0x0000000500857c02 */ /* 0x000fce0008000f00 */
.L_x_10:
[----:B0-----:R-:W2:Y:S04]  /*38d0*/  LDL.128 R20, [R0+-0x1000] ;  /* 0xfff0000000147983 */ /* 0x001ea80000100c00 */
[----:B------:R-:W3:Y:S04]  /*38e0*/  LDL.128 R24, [R0+-0x800] ;  /* 0xfff8000000187983 */ /* 0x000ee80000100c00 */
[----:B------:R-:W4:Y:S04]  /*38f0*/  LDL.128 R28, [R0] ;  /* 0x00000000001c7983 */ /* 0x000f280000100c00 */
[----:B------:R-:W5:Y:S04]  /*3900*/  LDL.128 R32, [R0+0x800] ;  /* 0x0008000000207983 */ /* 0x000f680000100c00 */
[----:B------:R-:W5:Y:S04]  /*3910*/  LDL.128 R36, [R0+-0xff0] ;  /* 0xfff0100000247983 */ /* 0x000f680000100c00 */
[----:B------:R-:W5:Y:S04]  /*3920*/  LDL.128 R40, [R0+-0x7f0] ;  /* 0xfff8100000287983 */ /* 0x000f680000100c00 */
[----:B------:R-:W5:Y:S04]  /*3930*/  LDL.128 R44, [R0+0x10] ;  /* 0x00001000002c7983 */ /* 0x000f680000100c00 */
        /* <DEDUP_REMOVED lines=24> */
[----:B------:R0:W5:Y:S01]  /*3ac0*/  LDL.128 R16, [R0+0x870] ;  /* 0x0008700000107983 */ /* 0x0001620000100c00 */
[----:B------:R-:W-:Y:S01]  /*3ad0*/  MOV R2, R132 ;  /* 0x0000008400027202 */ /* 0x000fe20000000f00 */
[----:B------:R-:W-:Y:S01]  /*3ae0*/  UIADD3 UR4, UPT, UPT, UR4, 0x20, URZ ;  /* 0x0000002004047890 */ /* 0x000fe2000fffe0ff */
[----:B------:R-:W-:-:S02]  /*3af0*/  MOV R3, R133 ;  /* 0x0000008500037202 */ /* 0x000fc40000000f00 */
[----:B------:R-:W-:Y:S01]  /*3b00*/  IADD3 R132, P0, PT, R2, 0x80, RZ ;  /* 0x0000008002847810 */ /* 0x000fe20007f1e0ff */
[----:B------:R-:W-:Y:S01]  /*3b10*/  UISETP.NE.AND UP0, UPT, UR4, 0x40, UPT ;  /* 0x000000400400788c */ /* 0x000fe2000bf05270 */
[----:B0-----:R-:W-:Y:S02]  /*3b20*/  IADD3 R0, PT, PT, R0, 0x80, RZ ;  /* 0x0000008000007810 */ /* 0x001fe40007ffe0ff */
[----:B------:R-:W-:Y:S01]  /*3b30*/  IADD3.X R133, PT, PT, RZ, R3, RZ, P0, !PT ;  /* 0x00000003ff857210 */ /* 0x000fe200007fe4ff */
[----:B--2---:R0:W-:Y:S04]  /*3b40*/  STG.E desc[UR16][R2.64+-0x200], R20 ;  /* 0xfffe001402007986 */ /* 0x0041e8000c101910 */
[----:B------:R0:W-:Y:S04]  /*3b50*/  STG.E desc[UR16][R2.64+-0x1fc], R21 ;  /* 0xfffe041502007986 */ /* 0x0001e8000c101910 */
[----:B------:R0:W-:Y:S04]  /*3b60*/  STG.E desc[UR16][R2.64+-0x1f8], R22 ;  /* 0xfffe081602007986 */ /* 0x0001e8000c101910 */
[----:B------:R0:W-:Y:S04]  /*3b70*/  STG.E desc[UR16][R2.64+-0x1f4], R23 ;  /* 0xfffe0c1702007986 */ /* 0x0001e8000c101910 */
[----:B---3--:R0:W-:Y:S04]  /*3b80*/  STG.E desc[UR16][R2.64+-0x100], R24 ;  /* 0xffff001802007986 */ /* 0x0081e8000c101910 */
[----:B------:R0:W-:Y:S04]  /*3b90*/  STG.E desc[UR16][R2.64+-0xfc], R25 ;  /* 0xffff041902007986 */ /* 0x0001e8000c101910 */
[----:B------:R0:W-:Y:S04]  /*3ba0*/  STG.E desc[UR16][R2.64+-0xf8], R26 ;  /* 0xffff081a02007986 */ /* 0x0001e8000c101910 */
[----:B------:R0:W-:Y:S04]  /*3bb0*/  STG.E desc[UR16][R2.64+-0xf4], R27 ;  /* 0xffff0c1b02007986 */ /* 0x0001e8000c101910 */
[----:B----4-:R0:W-:Y:S04]  /*3bc0*/  STG.E desc[UR16][R2.64], R28 ;  /* 0x0000001c02007986 */ /* 0x0101e8000c101910 */
[----:B------:R0:W-:Y:S04]  /*3bd0*/  STG.E desc[UR16][R2.64+0x4], R29 ;  /* 0x0000041d02007986 */ /* 0x0001e8000c101910 */
[----:B------:R0:W-:Y:S04]  /*3be0*/  STG.E desc[UR16][R2.64+0x8], R30 ;  /* 0x0000081e02007986 */ /* 0x0001e8000c101910 */
[----:B------:R0:W-:Y:S04]  /*3bf0*/  STG.E desc[UR16][R2.64+0xc], R31 ;  /* 0x00000c1f02007986 */ /* 0x0001e8000c101910 */
[----:B-----5:R0:W-:Y:S04]  /*3c00*/  STG.E desc[UR16][R2.64+0x100], R32 ;  /* 0x0001002002007986 */ /* 0x0201e8000c101910 */
[----:B------:R0:W-:Y:S04]  /*3c10*/  STG.E desc[UR16][R2.64+0x104], R33 ;  /* 0x0001042102007986 */ /* 0x0001e8000c101910 */
        /* <DEDUP_REMOVED lines=113> */
[----:B------:R0:W-:Y:S01]  /*4330*/  STG.E desc[UR16][R2.64+0x17c], R19 ;  /* 0x00017c1302007986 */ /* 0x0001e2000c101910 */
[----:B------:R-:W-:Y:S05]  /*4340*/  BRA.U UP0, `(.L_x_10) ;  /* 0xfffffff500607547 */ /* 0x000fea000b83ffff */
[----:B------:R-:W-:Y:S01]  /*4350*/  UIADD3 UR4, UP0, UPT, UR6, 0xb0c, URZ ;  /* 0x00000b0c06047890 */ /* 0x000fe2000ff1e0ff */
[----:B------:R-:W-:-:S03]  /*4360*/  IADD3 R132, PT, PT, R1, 0x1100, RZ ;  /* 0x0000110001847810 */ /* 0x000fc60007ffe0ff */
[----:B------:R-:W-:Y:S02]  /*4370*/  UIADD3.X UR5, UPT, UPT, URZ, UR7, URZ, UP0, !UPT ;  /* 0x00000007ff057290 */ /* 0x000fe400087fe4ff */
[----:B------:R-:W-:Y:S01]  /*4380*/  MOV R0, UR4 ;  /* 0x0000000400007c02 */ /* 0x000fe20008000f00 */
[----:B------:R-:W-:-:S03]  /*4390*/  UMOV UR4, URZ ;  /* 0x000000ff00047c82 */ /* 0x000fc60008000000 */
[----:B------:R-:W-:-:S07]  /*43a0*/  MOV R133, UR5 ;  /* 0x0000000500857c02 */ /* 0x000fce0008000f00 */
.L_x_11:
[----:B01----:R-:W2:Y:S04]  /*43b0*/  LDL.128 R20, [R132+-0x1000] ;  /* 0xfff0000084147983 */ /* 0x003ea80000100c00 */
        /* <DEDUP_REMOVED lines=173> */
.L_x_12:
        /* <DEDUP_REMOVED lines=174> */
.L_x_13:
        /* <DEDUP_REMOVED lines=174> */
.L_x_14:
        /* <DEDUP_REMOVED lines=174> */
.L_x_15:
        /* <DEDUP_REMOVED lines=174> */
.L_x_16:
        /* <DEDUP_REMOVED lines=174> */
.L_x_17:
        /* <DEDUP_REMOVED lines=168> */
[----:B------:R-:W-:Y:S05]  /*8f70*/  EXIT ;  /* 0x000000000000794d */ /* 0x000fea0003800000 */
.L_x_18:
[----:B------:R-:W-:-:S00]  /*8f80*/  BRA `(.L_x_18) ;  /* 0xfffffffc00fc7947 */ /* 0x000fc0000383ffff */
[----:B------:R-:W-:-:S00]  /*8f90*/  NOP ;  /* 0x0000000000007918 */ /* 0x000fc00000000000 */
        /* <DEDUP_REMOVED lines=14> */
.L_x_19:


//--------------------- .nv.shared.main_kernel0   --------------------------
	.section	.nv.shared.main_kernel0,"aw",@nobits
	.sectionflags	@""
	.align	4
.nv.shared.main_kernel0:
	.zero		2080


//--------------------- .nv.shared.reserved.0     --------------------------
	.section	.nv.shared.reserved.0,"aw",@nobits
	.weak		__nv_reservedSMEM_offset_0_alias
	.size		__nv_reservedSMEM_offset_0_alias, 0, 64
	.other		__nv_reservedSMEM_offset_0_alias,@"STO_CUDA_RESERVED_SHARED STV_DEFAULT"
__nv_reservedSMEM_offset_0_alias:
	.zero		0
	.zero		64


//--------------------- .nv.constant0.main_kernel0 --------------------------
	.section	.nv.constant0.main_kernel0,"a",@progbits
	.sectionflags	@""
	.align	4
.nv.constant0.main_kernel0:
	.zero		920


//--------------------- SYMBOLS --------------------------

	.type		.nv.reservedSmem.offset0,@object
	.size		.nv.reservedSmem.offset0,0x4
	.type		.nv.reservedSmem.cap,@object
	.size		.nv.reservedSmem.cap,0x4
